// auto-generated by cutlass_sweep.fmha — config: {"arch": "sm_90", "direction": "bwd", "dtype": "fp16", "head_dim": 256, "mask": "residual", "schedule": "cooperative", "tile_kv": 128, "tile_q": 64}
#include "cutlass/cutlass.h"
#include "cute/tensor.hpp"
#include "cutlass/device_kernel.h"
#include "cutlass/kernel_hardware_info.h"
#include "88_hopper_fmha/collective/fmha_fusion.hpp"
#include "88_hopper_fmha/collective/fmha_collective_bwd_tma_warpspecialized.hpp"
#include "88_hopper_fmha/collective/fmha_epilogue_bwd.hpp"
#include "88_hopper_fmha/kernel/fmha_kernel_tma_warpspecialized.hpp"
#include "88_hopper_fmha/kernel/fmha_tile_scheduler.hpp"

using namespace cute;
using Element = cutlass::half_t;
using TileShape = Shape<_64, _128, _256>;

using Mainloop = cutlass::fmha::collective::FmhaBwdMainloopTmaWarpSpecialized<
    Element, float, TileShape,
    cutlass::fmha::collective::FusionBwdAdapter<cutlass::fmha::collective::ResidualFusion>>;
using Epilogue = cutlass::fmha::collective::FmhaBwdEpilogueKV<
    Element, float, typename Mainloop::TileShapePV>;
using Kernel = cutlass::fmha::kernel::FmhaKernelTmaWarpSpecialized<
    Mainloop, Epilogue,
    cutlass::fmha::kernel::TileSchedulerBwdAdapter<
        cutlass::fmha::kernel::IndividualTileScheduler>>;

auto* _anchor = &cutlass::device_kernel<Kernel>;


// ===== COMPILED SASS (sm_90a) =====

	.target	sm_90a

	.elftype	@"ET_EXEC"


//--------------------- .note.nv.tkinfo           --------------------------
	.section	.note.nv.tkinfo,"",@"SHT_NOTE"
	.sectionflags	@"SHF_NOTE_NV_TKINFO"
	.tkinfo
        /*0018*/ 	.word	0x00000002
        /*0030*/ 	.string	""
        /*0030*/ 	.string	"ptxas"
        /*0030*/ 	.string	"Cuda compilation tools, release 13.0, V13.0.88"
        /*0030*/ 	.string	"Build cuda_13.0.r13.0/compiler.36424714_0"
        /*0030*/ 	.string	"-arch sm_90a -m 64 "



//--------------------- .note.nv.cuinfo           --------------------------
	.section	.note.nv.cuinfo,"",@"SHT_NOTE"
	.sectionflags	@"SHF_NOTE_NV_CUINFO"
        /*0018*/ 	.short	0x0002
        /*001a*/ 	.short	0x005a
        /*001c*/ 	.short	0x0082
	.zero		2


//--------------------- .nv.info                  --------------------------
	.section	.nv.info,"",@"SHT_CUDA_INFO"
	.align	4


	//----- nvinfo : EIATTR_REGCOUNT
	.align		4
        /*0000*/ 	.byte	0x04, 0x2f
        /*0002*/ 	.short	(.L_16 - .L_15)
	.align		4
.L_15:
        /*0004*/ 	.word	index@(_ZN7cutlass13device_kernelINS_4fmha6kernel28FmhaKernelTmaWarpSpecializedINS1_10collective33FmhaBwdMainloopTmaWarpSpecializedINS_6half_tEfN4cute5tupleIJNS7_1CILi64EEENS9_ILi128EEENS9_ILi256EEEEEENS4_16FusionBwdAdapterINS4_14ResidualFusionEEEJEEENS4_17FmhaBwdEpilogueKVIS6_fNS8_IJSA_SC_SA_EEEEENS2_23TileSchedulerBwdAdapterINS2_23IndividualTileSchedulerEEEJEEEEEvNT_6ParamsE)
        /*0008*/ 	.word	0x000000a8


	//----- nvinfo : EIATTR_FRAME_SIZE
	.align		4
.L_16:
        /*000c*/ 	.byte	0x04, 0x11
        /*000e*/ 	.short	(.L_18 - .L_17)
	.align		4
.L_17:
        /*0010*/ 	.word	index@(_ZN7cutlass13device_kernelINS_4fmha6kernel28FmhaKernelTmaWarpSpecializedINS1_10collective33FmhaBwdMainloopTmaWarpSpecializedINS_6half_tEfN4cute5tupleIJNS7_1CILi64EEENS9_ILi128EEENS9_ILi256EEEEEENS4_16FusionBwdAdapterINS4_14ResidualFusionEEEJEEENS4_17FmhaBwdEpilogueKVIS6_fNS8_IJSA_SC_SA_EEEEENS2_23TileSchedulerBwdAdapterINS2_23IndividualTileSchedulerEEEJEEEEEvNT_6ParamsE)
        /*0014*/ 	.word	0x00000540


	//----- nvinfo : EIATTR_MIN_STACK_SIZE
	.align		4
.L_18:
        /*0018*/ 	.byte	0x04, 0x12
        /*001a*/ 	.short	(.L_20 - .L_19)
	.align		4
.L_19:
        /*001c*/ 	.word	index@(_ZN7cutlass13device_kernelINS_4fmha6kernel28FmhaKernelTmaWarpSpecializedINS1_10collective33FmhaBwdMainloopTmaWarpSpecializedINS_6half_tEfN4cute5tupleIJNS7_1CILi64EEENS9_ILi128EEENS9_ILi256EEEEEENS4_16FusionBwdAdapterINS4_14ResidualFusionEEEJEEENS4_17FmhaBwdEpilogueKVIS6_fNS8_IJSA_SC_SA_EEEEENS2_23TileSchedulerBwdAdapterINS2_23IndividualTileSchedulerEEEJEEEEEvNT_6ParamsE)
        /*0020*/ 	.word	0x00000540
.L_20:


//--------------------- .nv.compat                --------------------------
	.section	.nv.compat,"",@"SHT_CUDA_COMPAT_INFO"
	.align	4
        /*0000*/ 	.byte	0x02, 0x09, 0x01, 0x00, 0x02, 0x02, 0x04, 0x00, 0x02, 0x05, 0x05, 0x00, 0x03, 0x07, 0x01, 0x01
        /*0010*/ 	.byte	0x02, 0x03, 0x01, 0x00, 0x02, 0x06, 0x01, 0x00, 0x04, 0x0b, 0x08, 0x00, 0x00, 0x00, 0x00, 0x00
        /*0020*/ 	.byte	0x00, 0x00, 0x00, 0x00


//--------------------- .nv.info._ZN7cutlass13device_kernelINS_4fmha6kernel28FmhaKernelTmaWarpSpecializedINS1_10collective33FmhaBwdMainloopTmaWarpSpecializedINS_6half_tEfN4cute5tupleIJNS7_1CILi64EEENS9_ILi128EEENS9_ILi256EEEEEENS4_16FusionBwdAdapterINS4_14ResidualFusionEEEJEEENS4_17FmhaBwdEpilogueKVIS6_fNS8_IJSA_SC_SA_EEEEENS2_23TileSchedulerBwdAdapterINS2_23IndividualTileSchedulerEEEJEEEEEvNT_6ParamsE --------------------------
	.section	.nv.info._ZN7cutlass13device_kernelINS_4fmha6kernel28FmhaKernelTmaWarpSpecializedINS1_10collective33FmhaBwdMainloopTmaWarpSpecializedINS_6half_tEfN4cute5tupleIJNS7_1CILi64EEENS9_ILi128EEENS9_ILi256EEEEEENS4_16FusionBwdAdapterINS4_14ResidualFusionEEEJEEENS4_17FmhaBwdEpilogueKVIS6_fNS8_IJSA_SC_SA_EEEEENS2_23TileSchedulerBwdAdapterINS2_23IndividualTileSchedulerEEEJEEEEEvNT_6ParamsE,"",@"SHT_CUDA_INFO"
	.sectionflags	@""
	.align	4


	//----- nvinfo : EIATTR_CUDA_API_VERSION
	.align		4
        /*0000*/ 	.byte	0x04, 0x37
        /*0002*/ 	.short	(.L_22 - .L_21)
.L_21:
        /*0004*/ 	.word	0x00000082


	//----- nvinfo : EIATTR_KPARAM_INFO
	.align		4
.L_22:
        /*0008*/ 	.byte	0x04, 0x17
        /*000a*/ 	.short	(.L_24 - .L_23)
.L_23:
        /*000c*/ 	.word	0x00000000
        /*0010*/ 	.short	0x0000
        /*0012*/ 	.short	0x0070
        /*0014*/ 	.byte	0x00, 0xf0, 0x01, 0x3a


	//----- nvinfo : EIATTR_SPARSE_MMA_MASK
	.align		4
.L_24:
        /*0018*/ 	.byte	0x03, 0x50
        /*001a*/ 	.short	0x0000


	//----- nvinfo : EIATTR_MAXREG_COUNT
	.align		4
        /*001c*/ 	.byte	0x03, 0x1b
        /*001e*/ 	.short	0x00a8


	//----- nvinfo : EIATTR_NUM_BARRIERS
	.align		4
        /*0020*/ 	.byte	0x02, 0x4c
        /*0022*/ 	.byte	0x02
	.zero		1


	//----- nvinfo : EIATTR_EXTERNS
	.align		4
        /*0024*/ 	.byte	0x04, 0x0f
        /*0026*/ 	.short	(.L_26 - .L_25)


	//   ....[0]....
	.align		4
.L_25:
        /*0028*/ 	.word	index@(__assertfail)


	//----- nvinfo : EIATTR_ANNOTATIONS
	.align		4
.L_26:
        /*002c*/ 	.byte	0x04, 0x55
        /*002e*/ 	.short	(.L_28 - .L_27)


	//   ....[0]....
.L_27:
        /*0030*/ 	.word	0x00000001
        /*0034*/ 	.byte	0x10, 0x0f, 0x00, 0x00, 0x01, 0x00, 0x00, 0x00, 0x40, 0x0f, 0x00, 0x00, 0x01, 0x00, 0x00, 0x00
        /* <DEDUP_REMOVED lines=374> */
        /*17a4*/ 	.byte	0xc0, 0xd3, 0x00, 0x00


	//----- nvinfo : EIATTR_MERCURY_ISA_VERSION
	.align		4
.L_28:
        /*17a8*/ 	.byte	0x03, 0x5f
        /*17aa*/ 	.short	0x0101


	//----- nvinfo : EIATTR_INT_WARP_WIDE_INSTR_OFFSETS
	.align		4
        /*17ac*/ 	.byte	0x04, 0x31
        /*17ae*/ 	.short	(.L_30 - .L_29)


	//   ....[0]....
.L_29:
        /*17b0*/ 	.word	0x000007e0


	//   ....[1]....
        /*17b4*/ 	.word	0x000007f0


	//   ....[2]....
        /*17b8*/ 	.word	0x00000800


	//   ....[3]....
        /*17bc*/ 	.word	0x00000810


	//   ....[4]....
        /*17c0*/ 	.word	0x00000820


	//----- nvinfo : EIATTR_COOP_GROUP_MASK_REGIDS
	.align		4
.L_30:
        /*17c4*/ 	.byte	0x04, 0x29
        /*17c6*/ 	.short	(.L_32 - .L_31)


	//   ....[0]....
.L_31:
        /*17c8*/ 	.word	0xffffffff


	//   ....[1]....
        /*17cc*/ 	.word	0xffffffff


	//   ....[2]....
        /*17d0*/ 	.word	0xffffffff


	//   ....[3]....
        /*17d4*/ 	.word	0xffffffff


	//   ....[4]....
        /*17d8*/ 	.word	0xffffffff


	//   ....[5]....
        /*17dc*/ 	.word	0xffffffff


	//----- nvinfo : EIATTR_COOP_GROUP_INSTR_OFFSETS
	.align		4
.L_32:
        /*17e0*/ 	.byte	0x04, 0x28
        /*17e2*/ 	.short	(.L_34 - .L_33)


	//   ....[0]....
.L_33:
        /*17e4*/ 	.word	0x00000060


	//   ....[1]....
        /*17e8*/ 	.word	0x00000090


	//   ....[2]....
        /*17ec*/ 	.word	0x00000250


	//   ....[3]....
        /*17f0*/ 	.word	0x00000480


	//   ....[4]....
        /*17f4*/ 	.word	0x00000620


	//   ....[5]....
        /*17f8*/ 	.word	0x00000780


	//----- nvinfo : EIATTR_REG_RECONFIG
	.align		4
.L_34:
        /*17fc*/ 	.byte	0x01, 0x54
	.zero		2


	//----- nvinfo : EIATTR_SYSCALL_OFFSETS
	.align		4
        /*1800*/ 	.byte	0x04, 0x46
        /*1802*/ 	.short	(.L_36 - .L_35)


	//   ....[0]....
.L_35:
        /*1804*/ 	.word	0x00009010


	//   ....[1]....
        /*1808*/ 	.word	0x00009160


	//   ....[2]....
        /*180c*/ 	.word	0x0000ac00


	//   ....[3]....
        /*1810*/ 	.word	0x0000ad30


	//----- nvinfo : EIATTR_MBARRIER_INSTR_OFFSETS
	.align		4
.L_36:
        /*1814*/ 	.byte	0x04, 0x39
        /*1816*/ 	.short	(.L_38 - .L_37)


	//   ....[0]....
.L_37:
        /*1818*/ 	.word	0x000003f0
        /*181c*/ 	.word	0x000000ff
        /*1820*/ 	.word	0x00064440
        /*1824*/ 	.short	0x0100
        /*1826*/ 	.byte	0x07
	.zero		1


	//   ....[1]....
        /*1828*/ 	.word	0x00000400
        /*182c*/ 	.word	0x000000ff
        /*1830*/ 	.word	0x00064460
        /*1834*/ 	.short	0x0100
        /*1836*/ 	.byte	0x07
	.zero		1


	//   ....[2]....
        /*1838*/ 	.word	0x00000410
        /*183c*/ 	.word	0x000000ff
        /*1840*/ 	.word	0x00064448
        /*1844*/ 	.short	0x0100
        /*1846*/ 	.byte	0x07
	.zero		1


	//   ....[3]....
        /*1848*/ 	.word	0x00000420
        /*184c*/ 	.word	0x000000ff
        /*1850*/ 	.word	0x00064468
        /*1854*/ 	.short	0x0100
        /*1856*/ 	.byte	0x07
	.zero		1


	//   ....[4]....
        /*1858*/ 	.word	0x00000430
        /*185c*/ 	.word	0x000000ff
        /*1860*/ 	.word	0x00064450
        /*1864*/ 	.short	0x0100
        /*1866*/ 	.byte	0x07
	.zero		1


	//   ....[5]....
        /*1868*/ 	.word	0x00000440
        /*186c*/ 	.word	0x000000ff
        /*1870*/ 	.word	0x00064470
        /*1874*/ 	.short	0x0100
        /*1876*/ 	.byte	0x07
	.zero		1


	//   ....[6]....
        /*1878*/ 	.word	0x00000450
        /*187c*/ 	.word	0x000000ff
        /*1880*/ 	.word	0x00064458
        /*1884*/ 	.short	0x0100
        /*1886*/ 	.byte	0x07
	.zero		1


	//   ....[7]....
        /*1888*/ 	.word	0x00000460
        /*188c*/ 	.word	0x000000ff
        /*1890*/ 	.word	0x00064478
        /*1894*/ 	.short	0x0100
        /*1896*/ 	.byte	0x07
	.zero		1


	//   ....[8]....
        /*1898*/ 	.word	0x00000590
        /*189c*/ 	.word	0x000000ff
        /*18a0*/ 	.word	0x00064400
        /*18a4*/ 	.short	0x0100
        /*18a6*/ 	.byte	0x07
	.zero		1


	//   ....[9]....
        /*18a8*/ 	.word	0x000005a0
        /*18ac*/ 	.word	0x000000ff
        /*18b0*/ 	.word	0x00064420
        /*18b4*/ 	.short	0x0100
        /*18b6*/ 	.byte	0x07
	.zero		1


	//   ....[10]....
        /*18b8*/ 	.word	0x000005b0
        /*18bc*/ 	.word	0x000000ff
        /*18c0*/ 	.word	0x00064408
        /*18c4*/ 	.short	0x0100
        /*18c6*/ 	.byte	0x07
	.zero		1


	//   ....[11]....
        /*18c8*/ 	.word	0x000005c0
        /*18cc*/ 	.word	0x000000ff
        /*18d0*/ 	.word	0x00064428
        /*18d4*/ 	.short	0x0100
        /*18d6*/ 	.byte	0x07
	.zero		1


	//   ....[12]....
        /*18d8*/ 	.word	0x000005d0
        /*18dc*/ 	.word	0x000000ff
        /*18e0*/ 	.word	0x00064410
        /*18e4*/ 	.short	0x0100
        /*18e6*/ 	.byte	0x07
	.zero		1


	//   ....[13]....
        /*18e8*/ 	.word	0x000005e0
        /*18ec*/ 	.word	0x000000ff
        /*18f0*/ 	.word	0x00064430
        /*18f4*/ 	.short	0x0100
        /*18f6*/ 	.byte	0x07
	.zero		1


	//   ....[14]....
        /*18f8*/ 	.word	0x000005f0
        /*18fc*/ 	.word	0x000000ff
        /*1900*/ 	.word	0x00064418
        /*1904*/ 	.short	0x0100
        /*1906*/ 	.byte	0x07
	.zero		1


	//   ....[15]....
        /*1908*/ 	.word	0x00000600
        /*190c*/ 	.word	0x000000ff
        /*1910*/ 	.word	0x00064438
        /*1914*/ 	.short	0x0100
        /*1916*/ 	.byte	0x07
	.zero		1


	//   ....[16]....
        /*1918*/ 	.word	0x00000730
        /*191c*/ 	.word	0x000000ff
        /*1920*/ 	.word	0x00064480
        /*1924*/ 	.short	0x0100
        /*1926*/ 	.byte	0x07
	.zero		1


	//   ....[17]....
        /*1928*/ 	.word	0x00000740
        /*192c*/ 	.word	0x000000ff
        /*1930*/ 	.word	0x00064490
        /*1934*/ 	.short	0x0100
        /*1936*/ 	.byte	0x07
	.zero		1


	//   ....[18]....
        /*1938*/ 	.word	0x00000750
        /*193c*/ 	.word	0x000000ff
        /*1940*/ 	.word	0x00064488
        /*1944*/ 	.short	0x0100
        /*1946*/ 	.byte	0x07
	.zero		1


	//   ....[19]....
        /*1948*/ 	.word	0x00000760
        /*194c*/ 	.word	0x000000ff
        /*1950*/ 	.word	0x00064498
        /*1954*/ 	.short	0x0100
        /*1956*/ 	.byte	0x07
	.zero		1


	//   ....[20]....
        /*1958*/ 	.word	0x000008c0
        /*195c*/ 	.word	0x000000ff
        /*1960*/ 	.word	0x000644a0
        /*1964*/ 	.short	0x0100
        /*1966*/ 	.byte	0x07
	.zero		1


	//   ....[21]....
        /*1968*/ 	.word	0x000008d0
        /*196c*/ 	.word	0x000000ff
        /*1970*/ 	.word	0x000644a8
        /*1974*/ 	.short	0x0100
        /*1976*/ 	.byte	0x07
	.zero		1


	//   ....[22]....
        /*1978*/ 	.word	0x000008e0
        /*197c*/ 	.word	0x000000ff
        /*1980*/ 	.word	0x000644b0
        /*1984*/ 	.short	0x0100
        /*1986*/ 	.byte	0x07
	.zero		1


	//   ....[23]....
        /*1988*/ 	.word	0x000008f0
        /*198c*/ 	.word	0x000000ff
        /*1990*/ 	.word	0x000644b8
        /*1994*/ 	.short	0x0100
        /*1996*/ 	.byte	0x07
	.zero		1


	//   ....[24]....
        /*1998*/ 	.word	0x000009f0
        /*199c*/ 	.word	0x000000ff
        /*19a0*/ 	.word	0x000644d0
        /*19a4*/ 	.short	0x0100
        /*19a6*/ 	.byte	0x07
	.zero		1


	//   ....[25]....
        /*19a8*/ 	.word	0x00000a00
        /*19ac*/ 	.word	0x000000ff
        /*19b0*/ 	.word	0x000644f0
        /*19b4*/ 	.short	0x0100
        /*19b6*/ 	.byte	0x07
	.zero		1


	//   ....[26]....
        /*19b8*/ 	.word	0x00000a10
        /*19bc*/ 	.word	0x000000ff
        /*19c0*/ 	.word	0x000644d8
        /*19c4*/ 	.short	0x0100
        /*19c6*/ 	.byte	0x07
	.zero		1


	//   ....[27]....
        /*19c8*/ 	.word	0x00000a20
        /*19cc*/ 	.word	0x000000ff
        /*19d0*/ 	.word	0x000644f8
        /*19d4*/ 	.short	0x0100
        /*19d6*/ 	.byte	0x07
	.zero		1


	//   ....[28]....
        /*19d8*/ 	.word	0x00000a30
        /*19dc*/ 	.word	0x000000ff
        /*19e0*/ 	.word	0x000644e0
        /*19e4*/ 	.short	0x0100
        /*19e6*/ 	.byte	0x07
	.zero		1


	//   ....[29]....
        /*19e8*/ 	.word	0x00000a40
        /*19ec*/ 	.word	0x000000ff
        /*19f0*/ 	.word	0x00064500
        /*19f4*/ 	.short	0x0100
        /*19f6*/ 	.byte	0x07
	.zero		1


	//   ....[30]....
        /*19f8*/ 	.word	0x00000a50
        /*19fc*/ 	.word	0x000000ff
        /*1a00*/ 	.word	0x000644e8
        /*1a04*/ 	.short	0x0100
        /*1a06*/ 	.byte	0x07
	.zero		1


	//   ....[31]....
        /*1a08*/ 	.word	0x00000a60
        /*1a0c*/ 	.word	0x000000ff
        /*1a10*/ 	.word	0x00064508
        /*1a14*/ 	.short	0x0100
        /*1a16*/ 	.byte	0x07
	.zero		1


	//   ....[32]....
        /*1a18*/ 	.word	0x00000e50
        /*1a1c*/ 	.word	0x000000ff
        /*1a20*/ 	.word	0x00064440
        /*1a24*/ 	.short	0x010a
        /*1a26*/ 	.byte	0x08
	.zero		1


	//   ....[33]....
        /*1a28*/ 	.word	0x00000e90
        /*1a2c*/ 	.word	0x000000ff
        /*1a30*/ 	.word	0x00064448
        /*1a34*/ 	.short	0x010a
        /*1a36*/ 	.byte	0x08
	.zero		1


	//   ....[34]....
        /*1a38*/ 	.word	0x00002220
        /*1a3c*/ 	.word	0x000000ff
        /*1a40*/ 	.word	0x00064400
        /*1a44*/ 	.short	0x010a
        /*1a46*/ 	.byte	0x0e
	.zero		1


	//   ....[35]....
        /*1a48*/ 	.word	0x00002a80
        /*1a4c*/ 	.word	0x000000ff
        /*1a50*/ 	.word	0x00064400
        /*1a54*/ 	.short	0x010a
        /*1a56*/ 	.byte	0x10
	.zero		1


	//   ....[36]....
        /*1a58*/ 	.word	0x00003a10
        /*1a5c*/ 	.word	0x000000ff
        /*1a60*/ 	.word	0x00000000
        /*1a64*/ 	.short	0x010a
        /*1a66*/ 	.byte	0x0f
	.zero		1


	//   ....[37]....
        /*1a68*/ 	.word	0x00004350
        /*1a6c*/ 	.word	0x000000ff
        /*1a70*/ 	.word	0x00000000
        /*1a74*/ 	.short	0x0101
        /*1a76*/ 	.byte	0x10
	.zero		1


	//   ....[38]....
        /*1a78*/ 	.word	0x000055c0
        /*1a7c*/ 	.word	0x000000ff
        /*1a80*/ 	.word	0x000644a0
        /*1a84*/ 	.short	0x010a
        /*1a86*/ 	.byte	0x0e
	.zero		1


	//   ....[39]....
        /*1a88*/ 	.word	0x000057b0
        /*1a8c*/ 	.word	0x000000ff
        /*1a90*/ 	.word	0x000644a0
        /*1a94*/ 	.short	0x0101
        /*1a96*/ 	.byte	0x0e
	.zero		1


	//   ....[40]....
        /*1a98*/ 	.word	0x00005ed0
        /*1a9c*/ 	.word	0x000000ff
        /*1aa0*/ 	.word	0x00064490
        /*1aa4*/ 	.short	0x010a
        /*1aa6*/ 	.byte	0x0e
	.zero		1


	//   ....[41]....
        /*1aa8*/ 	.word	0x00005f10
        /*1aac*/ 	.word	0x000000ff
        /*1ab0*/ 	.word	0x00064480
        /*1ab4*/ 	.short	0x0101
        /*1ab6*/ 	.byte	0x0e
	.zero		1


	//   ....[42]....
        /*1ab8*/ 	.word	0x00005f70
        /*1abc*/ 	.word	0x000000ff
        /*1ac0*/ 	.word	0x00000000
        /*1ac4*/ 	.short	0x010a
        /*1ac6*/ 	.byte	0x0e
	.zero		1


	//   ....[43]....
        /*1ac8*/ 	.word	0x00006bd0
        /*1acc*/ 	.word	0x000000ff
        /*1ad0*/ 	.word	0x00000000
        /*1ad4*/ 	.short	0x0101
        /*1ad6*/ 	.byte	0x1d
	.zero		1


	//   ....[44]....
        /*1ad8*/ 	.word	0x00006c30
        /*1adc*/ 	.word	0x000000ff
        /*1ae0*/ 	.word	0x00064490
        /*1ae4*/ 	.short	0x010a
        /*1ae6*/ 	.byte	0x12
	.zero		1


	//   ....[45]....
        /*1ae8*/ 	.word	0x00008960
        /*1aec*/ 	.word	0x000000ff
        /*1af0*/ 	.word	0x00064480
        /*1af4*/ 	.short	0x0101
        /*1af6*/ 	.byte	0x12
	.zero		1


	//   ....[46]....
        /*1af8*/ 	.word	0x00008a90
        /*1afc*/ 	.word	0x000000ff
        /*1b00*/ 	.word	0x00000000
        /*1b04*/ 	.short	0x0101
        /*1b06*/ 	.byte	0x0e
	.zero		1


	//   ....[47]....
        /*1b08*/ 	.word	0x00008b40
        /*1b0c*/ 	.word	0x000000ff
        /*1b10*/ 	.word	0x00000000
        /*1b14*/ 	.short	0x0101
        /*1b16*/ 	.byte	0x06
	.zero		1


	//   ....[48]....
        /*1b18*/ 	.word	0x00008c90
        /*1b1c*/ 	.word	0x000000ff
        /*1b20*/ 	.word	0x00000000
        /*1b24*/ 	.short	0x0101
        /*1b26*/ 	.byte	0x06
	.zero		1


	//   ....[49]....
        /*1b28*/ 	.word	0x00008d00
        /*1b2c*/ 	.word	0x000000ff
        /*1b30*/ 	.word	0x00000000
        /*1b34*/ 	.short	0x0101
        /*1b36*/ 	.byte	0x08
	.zero		1


	//   ....[50]....
        /*1b38*/ 	.word	0x00008db0
        /*1b3c*/ 	.word	0x000000ff
        /*1b40*/ 	.word	0x00064490
        /*1b44*/ 	.short	0x010a
        /*1b46*/ 	.byte	0x04
	.zero		1


	//   ....[51]....
        /*1b48*/ 	.word	0x00008e70
        /*1b4c*/ 	.word	0x000000ff
        /*1b50*/ 	.word	0x00064490
        /*1b54*/ 	.short	0x010a
        /*1b56*/ 	.byte	0x07
	.zero		1


	//   ....[52]....
        /*1b58*/ 	.word	0x00008ed0
        /*1b5c*/ 	.word	0x000000ff
        /*1b60*/ 	.word	0x000644a0
        /*1b64*/ 	.short	0x010a
        /*1b66*/ 	.byte	0x04
	.zero		1


	//   ....[53]....
        /*1b68*/ 	.word	0x0000c610
        /*1b6c*/ 	.word	0x000000ff
        /*1b70*/ 	.word	0x000644a0
        /*1b74*/ 	.short	0x0101
        /*1b76*/ 	.byte	0x25
	.zero		1


	//   ....[54]....
        /*1b78*/ 	.word	0x0000c870
        /*1b7c*/ 	.word	0x000000ff
        /*1b80*/ 	.word	0x00064480
        /*1b84*/ 	.short	0x010a
        /*1b86*/ 	.byte	0x08
	.zero		1


	//   ....[55]....
        /*1b88*/ 	.word	0x0000c960
        /*1b8c*/ 	.word	0x000000ff
        /*1b90*/ 	.word	0x00000000
        /*1b94*/ 	.short	0x0101
        /*1b96*/ 	.byte	0x08
	.zero		1


	//   ....[56]....
        /*1b98*/ 	.word	0x0000e790
        /*1b9c*/ 	.word	0x000000ff
        /*1ba0*/ 	.word	0x00000000
        /*1ba4*/ 	.short	0x0101
        /*1ba6*/ 	.byte	0x0e
	.zero		1


	//   ....[57]....
        /*1ba8*/ 	.word	0x0000e890
        /*1bac*/ 	.word	0x00000004
        /*1bb0*/ 	.word	0x00064460
        /*1bb4*/ 	.short	0x010a
        /*1bb6*/ 	.byte	0x3f
	.zero		1


	//   ....[58]....
        /*1bb8*/ 	.word	0x0000ec10
        /*1bbc*/ 	.word	0x00000005
        /*1bc0*/ 	.word	0x00064420
        /*1bc4*/ 	.short	0x010a
        /*1bc6*/ 	.byte	0x3f
	.zero		1


	//   ....[59]....
        /*1bc8*/ 	.word	0x0000f030
        /*1bcc*/ 	.word	0x00000005
        /*1bd0*/ 	.word	0x00064460
        /*1bd4*/ 	.short	0x010a
        /*1bd6*/ 	.byte	0x3f
	.zero		1


	//   ....[60]....
        /*1bd8*/ 	.word	0x0000f3f0
        /*1bdc*/ 	.word	0x00000006
        /*1be0*/ 	.word	0x00064460
        /*1be4*/ 	.short	0x010a
        /*1be6*/ 	.byte	0x3f
	.zero		1


	//   ....[61]....
        /*1be8*/ 	.word	0x0000f800
        /*1bec*/ 	.word	0x00000006
        /*1bf0*/ 	.word	0x00064420
        /*1bf4*/ 	.short	0x010a
        /*1bf6*/ 	.byte	0x3f
	.zero		1


	//   ....[62]....
        /*1bf8*/ 	.word	0x0000fc50
        /*1bfc*/ 	.word	0x00000006
        /*1c00*/ 	.word	0x00064460
        /*1c04*/ 	.short	0x010a
        /*1c06*/ 	.byte	0x3f
	.zero		1


	//   ....[63]....
        /*1c08*/ 	.word	0x000100c0
        /*1c0c*/ 	.word	0x00000006
        /*1c10*/ 	.word	0x00064420
        /*1c14*/ 	.short	0x010a
        /*1c16*/ 	.byte	0x3f
	.zero		1


	//   ....[64]....
        /*1c18*/ 	.word	0x00010600
        /*1c1c*/ 	.word	0x00000006
        /*1c20*/ 	.word	0x00064420
        /*1c24*/ 	.short	0x010a
        /*1c26*/ 	.byte	0x3f
	.zero		1


	//   ....[65]....
        /*1c28*/ 	.word	0x00010b30
        /*1c2c*/ 	.word	0x00000003
        /*1c30*/ 	.word	0x00064440
        /*1c34*/ 	.short	0x010a
        /*1c36*/ 	.byte	0x3f
	.zero		1


	//   ....[66]....
        /*1c38*/ 	.word	0x00010b90
        /*1c3c*/ 	.word	0x00000003
        /*1c40*/ 	.word	0x00064448
        /*1c44*/ 	.short	0x010a
        /*1c46*/ 	.byte	0x3f
	.zero		1


	//   ....[67]....
        /*1c48*/ 	.word	0x00010bf0
        /*1c4c*/ 	.word	0x00000002
        /*1c50*/ 	.word	0x00064400
        /*1c54*/ 	.short	0x010a
        /*1c56*/ 	.byte	0x3f
	.zero		1


	//   ....[68]....
        /*1c58*/ 	.word	0x00010c50
        /*1c5c*/ 	.word	0x00000002
        /*1c60*/ 	.word	0x00064400
        /*1c64*/ 	.short	0x010a
        /*1c66*/ 	.byte	0x3f
	.zero		1


	//   ....[69]....
        /*1c68*/ 	.word	0x00010cb0
        /*1c6c*/ 	.word	0x00000000
        /*1c70*/ 	.word	0x00000000
        /*1c74*/ 	.short	0x010a
        /*1c76*/ 	.byte	0x3f
	.zero		1


	//   ....[70]....
        /*1c78*/ 	.word	0x00010d10
        /*1c7c*/ 	.word	0x00000007
        /*1c80*/ 	.word	0x000644a0
        /*1c84*/ 	.short	0x010a
        /*1c86*/ 	.byte	0x3f
	.zero		1


	//   ....[71]....
        /*1c88*/ 	.word	0x00010d70
        /*1c8c*/ 	.word	0x00000002
        /*1c90*/ 	.word	0x00064490
        /*1c94*/ 	.short	0x010a
        /*1c96*/ 	.byte	0x3f
	.zero		1


	//   ....[72]....
        /*1c98*/ 	.word	0x00010dd0
        /*1c9c*/ 	.word	0x00000002
        /*1ca0*/ 	.word	0x00000000
        /*1ca4*/ 	.short	0x010a
        /*1ca6*/ 	.byte	0x3f
	.zero		1


	//   ....[73]....
        /*1ca8*/ 	.word	0x00010e30
        /*1cac*/ 	.word	0x00000002
        /*1cb0*/ 	.word	0x00064490
        /*1cb4*/ 	.short	0x010a
        /*1cb6*/ 	.byte	0x3f
	.zero		1


	//   ....[74]....
        /*1cb8*/ 	.word	0x00010e90
        /*1cbc*/ 	.word	0x00000003
        /*1cc0*/ 	.word	0x00064490
        /*1cc4*/ 	.short	0x010a
        /*1cc6*/ 	.byte	0x3f
	.zero		1


	//   ....[75]....
        /*1cc8*/ 	.word	0x00010ef0
        /*1ccc*/ 	.word	0x00000002
        /*1cd0*/ 	.word	0x00064490
        /*1cd4*/ 	.short	0x010a
        /*1cd6*/ 	.byte	0x3f
	.zero		1


	//   ....[76]....
        /*1cd8*/ 	.word	0x00010f50
        /*1cdc*/ 	.word	0x00000002
        /*1ce0*/ 	.word	0x000644a0
        /*1ce4*/ 	.short	0x010a
        /*1ce6*/ 	.byte	0x3f
	.zero		1


	//   ....[77]....
        /*1ce8*/ 	.word	0x00010fb0
        /*1cec*/ 	.word	0x00000005
        /*1cf0*/ 	.word	0x00064480
        /*1cf4*/ 	.short	0x010a
        /*1cf6*/ 	.byte	0x3f
	.zero		1


	//   ....[78]....
        /*1cf8*/ 	.word	0x00011000
        /*1cfc*/ 	.word	0x00000004
        /*1d00*/ 	.word	0x00064460
        /*1d04*/ 	.short	0x010a
        /*1d06*/ 	.byte	0x3f
	.zero		1


	//   ....[79]....
        /*1d08*/ 	.word	0x00011050
        /*1d0c*/ 	.word	0x00000005
        /*1d10*/ 	.word	0x00064420
        /*1d14*/ 	.short	0x010a
        /*1d16*/ 	.byte	0x3f
	.zero		1


	//   ....[80]....
        /*1d18*/ 	.word	0x000110a0
        /*1d1c*/ 	.word	0x00000005
        /*1d20*/ 	.word	0x00064460
        /*1d24*/ 	.short	0x010a
        /*1d26*/ 	.byte	0x3f
	.zero		1


	//   ....[81]....
        /*1d28*/ 	.word	0x000110f0
        /*1d2c*/ 	.word	0x00000006
        /*1d30*/ 	.word	0x00064460
        /*1d34*/ 	.short	0x010a
        /*1d36*/ 	.byte	0x3f
	.zero		1


	//   ....[82]....
        /*1d38*/ 	.word	0x00011140
        /*1d3c*/ 	.word	0x00000006
        /*1d40*/ 	.word	0x00064420
        /*1d44*/ 	.short	0x010a
        /*1d46*/ 	.byte	0x3f
	.zero		1


	//   ....[83]....
        /*1d48*/ 	.word	0x00011190
        /*1d4c*/ 	.word	0x00000006
        /*1d50*/ 	.word	0x00064460
        /*1d54*/ 	.short	0x010a
        /*1d56*/ 	.byte	0x3f
	.zero		1


	//   ....[84]....
        /*1d58*/ 	.word	0x000111e0
        /*1d5c*/ 	.word	0x00000006
        /*1d60*/ 	.word	0x00064420
        /*1d64*/ 	.short	0x010a
        /*1d66*/ 	.byte	0x3f
	.zero		1


	//   ....[85]....
        /*1d68*/ 	.word	0x00011230
        /*1d6c*/ 	.word	0x00000006
        /*1d70*/ 	.word	0x00064420
        /*1d74*/ 	.short	0x010a
        /*1d76*/ 	.byte	0x3f
	.zero		1


	//----- nvinfo : EIATTR_NUM_MBARRIERS
	.align		4
.L_38:
        /*1d78*/ 	.byte	0x03, 0x38
        /*1d7a*/ 	.short	0x0020


	//----- nvinfo : EIATTR_EXIT_INSTR_OFFSETS
	.align		4
        /*1d7c*/ 	.byte	0x04, 0x1c
        /*1d7e*/ 	.short	(.L_40 - .L_39)


	//   ....[0]....
.L_39:
        /*1d80*/ 	.word	0x00000b00


	//   ....[1]....
        /*1d84*/ 	.word	0x0000c620


	//   ....[2]....
        /*1d88*/ 	.word	0x0000c680


	//   ....[3]....
        /*1d8c*/ 	.word	0x0000e7a0


	//   ....[4]....
        /*1d90*/ 	.word	0x0000ff90


	//   ....[5]....
        /*1d94*/ 	.word	0x00010b10


	//----- nvinfo : EIATTR_MAX_THREADS
	.align		4
.L_40:
        /*1d98*/ 	.byte	0x04, 0x05
        /*1d9a*/ 	.short	(.L_42 - .L_41)
.L_41:
        /*1d9c*/ 	.word	0x00000180
        /*1da0*/ 	.word	0x00000001
        /*1da4*/ 	.word	0x00000001


	//----- nvinfo : EIATTR_CRS_STACK_SIZE
	.align		4
.L_42:
        /*1da8*/ 	.byte	0x04, 0x1e
        /*1daa*/ 	.short	(.L_44 - .L_43)
.L_43:
        /*1dac*/ 	.word	0x00000000


	//----- nvinfo : EIATTR_CBANK_PARAM_SIZE
	.align		4
.L_44:
        /*1db0*/ 	.byte	0x03, 0x19
        /*1db2*/ 	.short	0x0ef0


	//----- nvinfo : EIATTR_PARAM_CBANK
	.align		4
        /*1db4*/ 	.byte	0x04, 0x0a
        /*1db6*/ 	.short	(.L_46 - .L_45)
	.align		4
.L_45:
        /*1db8*/ 	.word	index@(.nv.constant0._ZN7cutlass13device_kernelINS_4fmha6kernel28FmhaKernelTmaWarpSpecializedINS1_10collective33FmhaBwdMainloopTmaWarpSpecializedINS_6half_tEfN4cute5tupleIJNS7_1CILi64EEENS9_ILi128EEENS9_ILi256EEEEEENS4_16FusionBwdAdapterINS4_14ResidualFusionEEEJEEENS4_17FmhaBwdEpilogueKVIS6_fNS8_IJSA_SC_SA_EEEEENS2_23TileSchedulerBwdAdapterINS2_23IndividualTileSchedulerEEEJEEEEEvNT_6ParamsE)
        /*1dbc*/ 	.short	0x0210
        /*1dbe*/ 	.short	0x0ef0


	//----- nvinfo : EIATTR_SW_WAR
	.align		4
.L_46:
        /*1dc0*/ 	.byte	0x04, 0x36
        /*1dc2*/ 	.short	(.L_48 - .L_47)
.L_47:
        /*1dc4*/ 	.word	0x00000008
.L_48:


//--------------------- .nv.callgraph             --------------------------
	.section	.nv.callgraph,"",@"SHT_CUDA_CALLGRAPH"
	.align	4
	.sectionentsize	8
	.align		4
        /*0000*/ 	.word	0x00000000
	.align		4
        /*0004*/ 	.word	0xffffffff
	.align		4
        /*0008*/ 	.word	index@(_ZN7cutlass13device_kernelINS_4fmha6kernel28FmhaKernelTmaWarpSpecializedINS1_10collective33FmhaBwdMainloopTmaWarpSpecializedINS_6half_tEfN4cute5tupleIJNS7_1CILi64EEENS9_ILi128EEENS9_ILi256EEEEEENS4_16FusionBwdAdapterINS4_14ResidualFusionEEEJEEENS4_17FmhaBwdEpilogueKVIS6_fNS8_IJSA_SC_SA_EEEEENS2_23TileSchedulerBwdAdapterINS2_23IndividualTileSchedulerEEEJEEEEEvNT_6ParamsE)
	.align		4
        /*000c*/ 	.word	index@(__assertfail)
	.align		4
        /*0010*/ 	.word	0x00000000
	.align		4
        /*0014*/ 	.word	0xfffffffe
	.align		4
        /*0018*/ 	.word	0x00000000
	.align		4
        /*001c*/ 	.word	0xfffffffd
	.align		4
        /*0020*/ 	.word	0x00000000
	.align		4
        /*0024*/ 	.word	0xfffffffc


//--------------------- .nv.constant4             --------------------------
	.section	.nv.constant4,"a",@progbits
	.align	8
	.align		8
.nv.constant4:
        /*0000*/ 	.dword	__assertfail
	.align		8
        /*0008*/ 	.dword	__unnamed_1
	.align		8
        /*0010*/ 	.dword	__unnamed_2
	.align		8
        /*0018*/ 	.dword	_ZN39_INTERNAL_fcc46e16_4_k_cu_005f87c6_41824cuda3std3__45__cpo5beginE
	.align		8
        /*0020*/ 	.dword	_ZN39_INTERNAL_fcc46e16_4_k_cu_005f87c6_41824cuda3std3__45__cpo3endE
	.align		8
        /*0028*/ 	.dword	_ZN39_INTERNAL_fcc46e16_4_k_cu_005f87c6_41824cuda3std3__45__cpo6cbeginE
	.align		8
        /*0030*/ 	.dword	_ZN39_INTERNAL_fcc46e16_4_k_cu_005f87c6_41824cuda3std3__45__cpo4cendE
	.align		8
        /*0038*/ 	.dword	_ZN39_INTERNAL_fcc46e16_4_k_cu_005f87c6_41824cuda3std3__441_GLOBAL__N__fcc46e16_4_k_cu_005f87c6_41826ignoreE
	.align		8
        /*0040*/ 	.dword	_ZN39_INTERNAL_fcc46e16_4_k_cu_005f87c6_41824cuda3std3__419piecewise_constructE
	.align		8
        /*0048*/ 	.dword	_ZN39_INTERNAL_fcc46e16_4_k_cu_005f87c6_41824cuda3std3__48in_placeE
	.align		8
        /*0050*/ 	.dword	_ZN39_INTERNAL_fcc46e16_4_k_cu_005f87c6_41824cuda3std6ranges3__45__cpo4swapE
	.align		8
        /*0058*/ 	.dword	_ZN39_INTERNAL_fcc46e16_4_k_cu_005f87c6_41824cuda3std6ranges3__45__cpo9iter_moveE
	.align		8
        /*0060*/ 	.dword	_ZN39_INTERNAL_fcc46e16_4_k_cu_005f87c6_41824cute7productE
	.align		8
        /*0068*/ 	.dword	_ZN39_INTERNAL_fcc46e16_4_k_cu_005f87c6_41824cute1_E
	.align		8
        /*0070*/ 	.dword	$str$24
	.align		8
        /*0078*/ 	.dword	$str$25


//--------------------- .text._ZN7cutlass13device_kernelINS_4fmha6kernel28FmhaKernelTmaWarpSpecializedINS1_10collective33FmhaBwdMainloopTmaWarpSpecializedINS_6half_tEfN4cute5tupleIJNS7_1CILi64EEENS9_ILi128EEENS9_ILi256EEEEEENS4_16FusionBwdAdapterINS4_14ResidualFusionEEEJEEENS4_17FmhaBwdEpilogueKVIS6_fNS8_IJSA_SC_SA_EEEEENS2_23TileSchedulerBwdAdapterINS2_23IndividualTileSchedulerEEEJEEEEEvNT_6ParamsE --------------------------
	.section	.text._ZN7cutlass13device_kernelINS_4fmha6kernel28FmhaKernelTmaWarpSpecializedINS1_10collective33FmhaBwdMainloopTmaWarpSpecializedINS_6half_tEfN4cute5tupleIJNS7_1CILi64EEENS9_ILi128EEENS9_ILi256EEEEEENS4_16FusionBwdAdapterINS4_14ResidualFusionEEEJEEENS4_17FmhaBwdEpilogueKVIS6_fNS8_IJSA_SC_SA_EEEEENS2_23TileSchedulerBwdAdapterINS2_23IndividualTileSchedulerEEEJEEEEEvNT_6ParamsE,"ax",@progbits
	.align	128
.text._ZN7cutlass13device_kernelINS_4fmha6kernel28FmhaKernelTmaWarpSpecializedINS1_10collective33FmhaBwdMainloopTmaWarpSpecializedINS_6half_tEfN4cute5tupleIJNS7_1CILi64EEENS9_ILi128EEENS9_ILi256EEEEEENS4_16FusionBwdAdapterINS4_14ResidualFusionEEEJEEENS4_17FmhaBwdEpilogueKVIS6_fNS8_IJSA_SC_SA_EEEEENS2_23TileSchedulerBwdAdapterINS2_23IndividualTileSchedulerEEEJEEEEEvNT_6ParamsE:
        .type           _ZN7cutlass13device_kernelINS_4fmha6kernel28FmhaKernelTmaWarpSpecializedINS1_10collective33FmhaBwdMainloopTmaWarpSpecializedINS_6half_tEfN4cute5tupleIJNS7_1CILi64EEENS9_ILi128EEENS9_ILi256EEEEEENS4_16FusionBwdAdapterINS4_14ResidualFusionEEEJEEENS4_17FmhaBwdEpilogueKVIS6_fNS8_IJSA_SC_SA_EEEEENS2_23TileSchedulerBwdAdapterINS2_23IndividualTileSchedulerEEEJEEEEEvNT_6ParamsE,@function
        .size           _ZN7cutlass13device_kernelINS_4fmha6kernel28FmhaKernelTmaWarpSpecializedINS1_10collective33FmhaBwdMainloopTmaWarpSpecializedINS_6half_tEfN4cute5tupleIJNS7_1CILi64EEENS9_ILi128EEENS9_ILi256EEEEEENS4_16FusionBwdAdapterINS4_14ResidualFusionEEEJEEENS4_17FmhaBwdEpilogueKVIS6_fNS8_IJSA_SC_SA_EEEEENS2_23TileSchedulerBwdAdapterINS2_23IndividualTileSchedulerEEEJEEEEEvNT_6ParamsE,(.L_x_169 - _ZN7cutlass13device_kernelINS_4fmha6kernel28FmhaKernelTmaWarpSpecializedINS1_10collective33FmhaBwdMainloopTmaWarpSpecializedINS_6half_tEfN4cute5tupleIJNS7_1CILi64EEENS9_ILi128EEENS9_ILi256EEEEEENS4_16FusionBwdAdapterINS4_14ResidualFusionEEEJEEENS4_17FmhaBwdEpilogueKVIS6_fNS8_IJSA_SC_SA_EEEEENS2_23TileSchedulerBwdAdapterINS2_23IndividualTileSchedulerEEEJEEEEEvNT_6ParamsE)
        .other          _ZN7cutlass13device_kernelINS_4fmha6kernel28FmhaKernelTmaWarpSpecializedINS1_10collective33FmhaBwdMainloopTmaWarpSpecializedINS_6half_tEfN4cute5tupleIJNS7_1CILi64EEENS9_ILi128EEENS9_ILi256EEEEEENS4_16FusionBwdAdapterINS4_14ResidualFusionEEEJEEENS4_17FmhaBwdEpilogueKVIS6_fNS8_IJSA_SC_SA_EEEEENS2_23TileSchedulerBwdAdapterINS2_23IndividualTileSchedulerEEEJEEEEEvNT_6ParamsE,@"STO_CUDA_ENTRY STV_DEFAULT"
_ZN7cutlass13device_kernelINS_4fmha6kernel28FmhaKernelTmaWarpSpecializedINS1_10collective33FmhaBwdMainloopTmaWarpSpecializedINS_6half_tEfN4cute5tupleIJNS7_1CILi64EEENS9_ILi128EEENS9_ILi256EEEEEENS4_16FusionBwdAdapterINS4_14ResidualFusionEEEJEEENS4_17FmhaBwdEpilogueKVIS6_fNS8_IJSA_SC_SA_EEEEENS2_23TileSchedulerBwdAdapterINS2_23IndividualTileSchedulerEEEJEEEEEvNT_6ParamsE:
[----:B------:R-:W1:Y:S02]  /*0000*/  LDC R1, c[0x0][0x28] ;  /* 0x00000a00ff017b82 */ /* 0x000e640000000800 */
[----:B-1----:R-:W-:Y:S01]  /*0010*/  VIADD R1, R1, 0xfffffac0 ;  /* 0xfffffac001017836 */ /* 0x002fe20000000000 */
[----:B------:R-:W1:Y:S01]  /*0020*/  S2R R0, SR_TID.X ;  /* 0x0000000000007919 */ /* 0x000e620000002100 */
[----:B------:R-:W-:Y:S01]  /*0030*/  ELECT P1, URZ, PT ;  /* 0x00000000003f782f */ /* 0x000fe20003820000 */
[----:B------:R-:W-:Y:S01]  /*0040*/  BSSY B0, `(.L_x_0) ;  /* 0x0000020000007945 */ /* 0x000fe20003800000 */
[----:B-1----:R-:W-:-:S05]  /*0050*/  SHF.R.U32.HI R2, RZ, 0x5, R0 ;  /* 0x00000005ff027819 */ /* 0x002fca0000011600 */
[----:B------:R-:W1:Y:S02]  /*0060*/  SHFL.IDX PT, R3, R2, RZ, 0x1f ;  /* 0x00001fff02037589 */ /* 0x000e6400000e0000 */
[----:B-1----:R-:W-:Y:S02]  /*0070*/  R2UR UR6, R3 ;  /* 0x00000000030672ca */ /* 0x002fe400000e0000 */
[----:B------:R-:W-:-:S06]  /*0080*/  SHF.R.U32.HI R3, RZ, 0x7, R0 ;  /* 0x00000007ff037819 */ /* 0x000fcc0000011600 */
[----:B------:R-:W1:Y:S05]  /*0090*/  SHFL.IDX PT, R3, R3, RZ, 0x1f ;  /* 0x00001fff03037589 */ /* 0x000e6a00000e0000 */
[----:B------:R-:W-:Y:S02]  /*00a0*/  USHF.R.S32.HI UR4, URZ, 0x1f, UR6 ;  /* 0x0000001f3f047899 */ /* 0x000fe40008011406 */
[----:B------:R-:W-:Y:S02]  /*00b0*/  ISETP.NE.OR P0, PT, RZ, UR6, !P1 ;  /* 0x00000006ff007c0c */ /* 0x000fe4000cf05670 */
[----:B------:R-:W-:-:S04]  /*00c0*/  ULEA.HI UR4, UR4, UR6, URZ, 0x2 ;  /* 0x0000000604047291 */ /* 0x000fc8000f8f103f */
[----:B------:R-:W-:-:S04]  /*00d0*/  ULOP3.LUT UR4, UR4, 0xfffffffc, URZ, 0xc0, !UPT ;  /* 0xfffffffc04047892 */ /* 0x000fc8000f8ec03f */
[----:B------:R-:W-:-:S03]  /*00e0*/  UIADD3 UR6, UR6, -UR4, URZ ;  /* 0x8000000406067290 */ /* 0x000fc6000fffe03f */
[----:B------:R-:W-:Y:S09]  /*00f0*/  @P0 BRA `(.L_x_1) ;  /* 0x0000000000500947 */ /* 0x000ff20003800000 */
[----:B------:R-:W-:Y:S02]  /*0100*/  ULDC.64 UR4, c[0x0][0x198] ;  /* 0x0000660000047ab9 */ /* 0x000fe40000000a00 */
[----:B------:R-:W-:Y:S02]  /*0110*/  UIADD3 UR8, UP0, UR4, 0xf0, URZ ;  /* 0x000000f004087890 */ /* 0x000fe4000ff1e03f */
[----:B------:R-:W-:Y:S02]  /*0120*/  UIADD3 UR10, UP1, UR4, 0x1f0, URZ ;  /* 0x000001f0040a7890 */ /* 0x000fe4000ff3e03f */
[----:B------:R-:W-:Y:S02]  /*0130*/  UIADD3 UR12, UP2, UR4, 0x2f0, URZ ;  /* 0x000002f0040c7890 */ /* 0x000fe4000ff5e03f */
[----:B------:R-:W-:Y:S02]  /*0140*/  UIADD3 UR14, UP3, UR4, 0x3f0, URZ ;  /* 0x000003f0040e7890 */ /* 0x000fe4000ff7e03f */
[----:B------:R-:W-:-:S02]  /*0150*/  UIADD3 UR16, UP4, UR4, 0x5f0, URZ ;  /* 0x000005f004107890 */ /* 0x000fc4000ff9e03f */
[----:B------:R-:W-:Y:S02]  /*0160*/  UIADD3.X UR9, URZ, UR5, URZ, UP0, !UPT ;  /* 0x000000053f097290 */ /* 0x000fe400087fe43f */
[----:B------:R-:W-:Y:S02]  /*0170*/  UIADD3 UR4, UP5, UR4, 0x4f0, URZ ;  /* 0x000004f004047890 */ /* 0x000fe4000ffbe03f */
[----:B------:R-:W-:Y:S02]  /*0180*/  UIADD3.X UR11, URZ, UR5, URZ, UP1, !UPT ;  /* 0x000000053f0b7290 */ /* 0x000fe40008ffe43f */
[----:B------:R-:W-:Y:S02]  /*0190*/  UIADD3.X UR13, URZ, UR5, URZ, UP2, !UPT ;  /* 0x000000053f0d7290 */ /* 0x000fe400097fe43f */
[----:B------:R-:W-:Y:S01]  /*01a0*/  UIADD3.X UR15, URZ, UR5, URZ, UP3, !UPT ;  /* 0x000000053f0f7290 */ /* 0x000fe20009ffe43f */
[----:B------:R2:W-:Y:S01]  /*01b0*/  UTMACCTL.PF [UR8] ;  /* 0x00000000080079b9 */ /* 0x0005e20008040000 */
[----:B------:R-:W-:-:S03]  /*01c0*/  UIADD3.X UR17, URZ, UR5, URZ, UP4, !UPT ;  /* 0x000000053f117290 */ /* 0x000fc6000a7fe43f */
[----:B------:R2:W-:Y:S01]  /*01d0*/  UTMACCTL.PF [UR10] ;  /* 0x000000000a0079b9 */ /* 0x0005e20008040000 */
[----:B------:R-:W-:Y:S01]  /*01e0*/  UIADD3.X UR5, URZ, UR5, URZ, UP5, !UPT ;  /* 0x000000053f057290 */ /* 0x000fe2000affe43f */
[----:B------:R2:W-:Y:S02]  /*01f0*/  UTMACCTL.PF [UR12] ;  /* 0x000000000c0079b9 */ /* 0x0005e40008040000 */
[----:B------:R2:W-:Y:S02]  /*0200*/  UTMACCTL.PF [UR14] ;  /* 0x000000000e0079b9 */ /* 0x0005e40008040000 */
[----:B------:R2:W-:Y:S04]  /*0210*/  UTMACCTL.PF [UR16] ;  /* 0x00000000100079b9 */ /* 0x0005e80008040000 */
[----:B------:R2:W-:Y:S02]  /*0220*/  UTMACCTL.PF [UR4] ;  /* 0x00000000040079b9 */ /* 0x0005e40008040000 */
[----:B--2---:R-:W-:Y:S01]  /*0230*/  NOP ;  /* 0x0000000000007918 */ /* 0x004fe20000000000 */
.L_x_1:
[----:B------:R-:W-:Y:S05]  /*0240*/  BSYNC B0 ;  /* 0x0000000000007941 */ /* 0x000fea0003800000 */
.L_x_0:
[----:B------:R-:W2:Y:S01]  /*0250*/  SHFL.IDX PT, R4, R2, RZ, 0x1f ;  /* 0x00001fff02047589 */ /* 0x000ea200000e0000 */
[----:B-1----:R-:W-:Y:S01]  /*0260*/  R2UR UR12, R3 ;  /* 0x00000000030c72ca */ /* 0x002fe200000e0000 */
[----:B------:R-:W-:-:S12]  /*0270*/  UISETP.NE.AND UP0, UPT, UR6, 0x1, UPT ;  /* 0x000000010600788c */ /* 0x000fd8000bf05270 */
[----:B------:R-:W-:Y:S02]  /*0280*/  UIADD3 UR38, UR12, -0x1, URZ ;  /* 0xffffffff0c267890 */ /* 0x000fe4000fffe03f */
[----:B------:R-:W-:Y:S02]  /*0290*/  ULOP3.LUT UP2, URZ, UR12, UR6, URZ, 0xfc, !UPT ;  /* 0x000000060c3f7292 */ /* 0x000fe4000f84fc3f */
[----:B------:R-:W-:Y:S02]  /*02a0*/  UISETP.EQ.AND UP1, UPT, UR12, URZ, !UP0 ;  /* 0x0000003f0c00728c */ /* 0x000fe4000c722270 */
[----:B------:R-:W-:Y:S02]  /*02b0*/  UISETP.GE.U32.AND UP3, UPT, UR38, 0x4, UPT ;  /* 0x000000042600788c */ /* 0x000fe4000bf66070 */
[----:B------:R-:W-:Y:S01]  /*02c0*/  USEL UR4, URZ, 0x2, UP2 ;  /* 0x000000023f047887 */ /* 0x000fe20009000000 */
[----:B--2---:R-:W-:Y:S01]  /*02d0*/  ISETP.NE.AND P0, PT, R4, RZ, PT ;  /* 0x000000ff0400720c */ /* 0x004fe20003f05270 */
[----:B------:R-:W-:-:S02]  /*02e0*/  USEL UR5, URZ, 0x1, !UP1 ;  /* 0x000000013f057887 */ /* 0x000fc4000c800000 */
[----:B------:R-:W-:Y:S02]  /*02f0*/  USEL UR4, UR4, 0x1, UP3 ;  /* 0x0000000104047887 */ /* 0x000fe40009800000 */
[----:B------:R-:W-:-:S08]  /*0300*/  USEL UR5, UR5, 0x2, UP3 ;  /* 0x0000000205057887 */ /* 0x000fd00009800000 */
[----:B------:R-:W-:Y:S05]  /*0310*/  @P0 BRA `(.L_x_2) ;  /* 0x0000000000580947 */ /* 0x000fea0003800000 */
[----:B------:R-:W1:Y:S01]  /*0320*/  S2UR UR8, SR_CgaCtaId ;  /* 0x00000000000879c3 */ /* 0x000e620000008800 */
[----:B------:R-:W-:Y:S01]  /*0330*/  UMOV UR7, 0x400 ;  /* 0x0000040000077882 */ /* 0x000fe20000000000 */
[----:B------:R-:W-:Y:S01]  /*0340*/  UMOV UR9, 0x1 ;  /* 0x0000000100097882 */ /* 0x000fe20000000000 */
[----:B------:R-:W-:Y:S01]  /*0350*/  UMOV UR10, 0x80 ;  /* 0x00000080000a7882 */ /* 0x000fe20000000000 */
[----:B------:R-:W-:Y:S01]  /*0360*/  ELECT P0, URZ, PT ;  /* 0x00000000003f782f */ /* 0x000fe20003800000 */
[----:B------:R-:W-:-:S04]  /*0370*/  UIADD3 UR10, -UR10, 0x100000, URZ ;  /* 0x001000000a0a7890 */ /* 0x000fc8000fffe13f */
[----:B------:R-:W-:Y:S02]  /*0380*/  USHF.L.U32 UR11, UR10, 0xb, URZ ;  /* 0x0000000b0a0b7899 */ /* 0x000fe4000800063f */
[----:B------:R-:W-:Y:S02]  /*0390*/  USHF.L.U32 UR10, UR10, 0x1, URZ ;  /* 0x000000010a0a7899 */ /* 0x000fe4000800063f */
[----:B-1----:R-:W-:Y:S02]  /*03a0*/  ULEA UR7, UR8, UR7, 0x18 ;  /* 0x0000000708077291 */ /* 0x002fe4000f8ec03f */
[----:B------:R-:W-:-:S04]  /*03b0*/  UIADD3 UR8, -UR9, 0x100000, URZ ;  /* 0x0010000009087890 */ /* 0x000fc8000fffe13f */
[----:B------:R-:W-:Y:S02]  /*03c0*/  USHF.L.U32 UR9, UR8, 0xb, URZ ;  /* 0x0000000b08097899 */ /* 0x000fe4000800063f */
[----:B------:R-:W-:Y:S01]  /*03d0*/  USHF.L.U32 UR8, UR8, 0x1, URZ ;  /* 0x0000000108087899 */ /* 0x000fe2000800063f */
[----:B------:R-:W1:Y:S11]  /*03e0*/  FENCE.VIEW.ASYNC.S ;  /* 0x00000000000073c6 */ /* 0x000e760000000000 */
[----:B-1----:R1:W2:Y:S01]  /*03f0*/  SYNCS.EXCH.64 URZ, [UR7+0x64440], UR8 ;  /* 0x06444008073f75b2 */ /* 0x0022a20008000100 */
[----:B------:R1:W3:Y:S01]  /*0400*/  SYNCS.EXCH.64 URZ, [UR7+0x64460], UR10 ;  /* 0x0644600a073f75b2 */ /* 0x0002e20008000100 */
[----:B------:R1:W4:Y:S01]  /*0410*/  SYNCS.EXCH.64 URZ, [UR7+0x64448], UR8 ;  /* 0x06444808073f75b2 */ /* 0x0003220008000100 */
[----:B------:R1:W1:Y:S01]  /*0420*/  SYNCS.EXCH.64 URZ, [UR7+0x64468], UR10 ;  /* 0x0644680a073f75b2 */ /* 0x0002620008000100 */
[----:B------:R1:W1:Y:S01]  /*0430*/  SYNCS.EXCH.64 URZ, [UR7+0x64450], UR8 ;  /* 0x06445008073f75b2 */ /* 0x0002620008000100 */
[----:B------:R1:W1:Y:S01]  /*0440*/  SYNCS.EXCH.64 URZ, [UR7+0x64470], UR10 ;  /* 0x0644700a073f75b2 */ /* 0x0002620008000100 */
[----:B------:R1:W1:Y:S01]  /*0450*/  SYNCS.EXCH.64 URZ, [UR7+0x64458], UR8 ;  /* 0x06445808073f75b2 */ /* 0x0002620008000100 */
[----:B------:R1:W1:Y:S01]  /*0460*/  SYNCS.EXCH.64 URZ, [UR7+0x64478], UR10 ;  /* 0x0644780a073f75b2 */ /* 0x0002620008000100 */
[----:B------:R-:W-:Y:S01]  /*0470*/  NOP ;  /* 0x0000000000007918 */ /* 0x000fe20000000000 */
.L_x_2:
[----:B------:R-:W5:Y:S01]  /*0480*/  SHFL.IDX PT, R3, R2, RZ, 0x1f ;  /* 0x00001fff02037589 */ /* 0x000f6200000e0000 */
[----:B------:R-:W-:Y:S01]  /*0490*/  NOP ;  /* 0x0000000000007918 */ /* 0x000fe20000000000 */
[----:B-----5:R-:W-:-:S13]  /*04a0*/  ISETP.NE.AND P0, PT, R3, RZ, PT ;  /* 0x000000ff0300720c */ /* 0x020fda0003f05270 */
[----:B------:R-:W-:Y:S05]  /*04b0*/  @P0 BRA `(.L_x_3) ;  /* 0x0000000000580947 */ /* 0x000fea0003800000 */
[----:B-1----:R-:W1:Y:S01]  /*04c0*/  S2UR UR8, SR_CgaCtaId ;  /* 0x00000000000879c3 */ /* 0x002e620000008800 */
[----:B------:R-:W-:Y:S01]  /*04d0*/  UMOV UR7, 0x400 ;  /* 0x0000040000077882 */ /* 0x000fe20000000000 */
[----:B------:R-:W-:Y:S01]  /*04e0*/  UMOV UR10, 0x1 ;  /* 0x00000001000a7882 */ /* 0x000fe20000000000 */
[----:B------:R-:W-:Y:S01]  /*04f0*/  UMOV UR9, 0x100 ;  /* 0x0000010000097882 */ /* 0x000fe20000000000 */
[----:B------:R-:W-:-:S04]  /*0500*/  UIADD3 UR10, -UR10, 0x100000, URZ ;  /* 0x001000000a0a7890 */ /* 0x000fc8000fffe13f */
[----:B------:R-:W-:Y:S02]  /*0510*/  USHF.L.U32 UR11, UR10, 0xb, URZ ;  /* 0x0000000b0a0b7899 */ /* 0x000fe4000800063f */
[----:B------:R-:W-:Y:S01]  /*0520*/  USHF.L.U32 UR10, UR10, 0x1, URZ ;  /* 0x000000010a0a7899 */ /* 0x000fe2000800063f */
[----:B------:R-:W-:Y:S01]  /*0530*/  ELECT P0, URZ, PT ;  /* 0x00000000003f782f */ /* 0x000fe20003800000 */
[----:B-1----:R-:W-:Y:S02]  /*0540*/  ULEA UR7, UR8, UR7, 0x18 ;  /* 0x0000000708077291 */ /* 0x002fe4000f8ec03f */
[----:B------:R-:W-:-:S04]  /*0550*/  UIADD3 UR8, -UR9, 0x100000, URZ ;  /* 0x0010000009087890 */ /* 0x000fc8000fffe13f */
[----:B------:R-:W-:Y:S02]  /*0560*/  USHF.L.U32 UR9, UR8, 0xb, URZ ;  /* 0x0000000b08097899 */ /* 0x000fe4000800063f */
[----:B------:R-:W-:Y:S01]  /*0570*/  USHF.L.U32 UR8, UR8, 0x1, URZ ;  /* 0x0000000108087899 */ /* 0x000fe2000800063f */
[----:B------:R-:W1:Y:S03]  /*0580*/  FENCE.VIEW.ASYNC.S ;  /* 0x00000000000073c6 */ /* 0x000e660000000000 */
[----:B-1----:R1:W1:Y:S08]  /*0590*/  SYNCS.EXCH.64 URZ, [UR7+0x64400], UR10 ;  /* 0x0644000a073f75b2 */ /* 0x0022700008000100 */
[----:B------:R1:W1:Y:S01]  /*05a0*/  SYNCS.EXCH.64 URZ, [UR7+0x64420], UR8 ;  /* 0x06442008073f75b2 */ /* 0x0002620008000100 */
[----:B------:R1:W1:Y:S01]  /*05b0*/  SYNCS.EXCH.64 URZ, [UR7+0x64408], UR10 ;  /* 0x0644080a073f75b2 */ /* 0x0002620008000100 */
[----:B------:R1:W1:Y:S01]  /*05c0*/  SYNCS.EXCH.64 URZ, [UR7+0x64428], UR8 ;  /* 0x06442808073f75b2 */ /* 0x0002620008000100 */
[----:B------:R1:W1:Y:S01]  /*05d0*/  SYNCS.EXCH.64 URZ, [UR7+0x64410], UR10 ;  /* 0x0644100a073f75b2 */ /* 0x0002620008000100 */
[----:B------:R1:W1:Y:S01]  /*05e0*/  SYNCS.EXCH.64 URZ, [UR7+0x64430], UR8 ;  /* 0x06443008073f75b2 */ /* 0x0002620008000100 */
[----:B------:R1:W1:Y:S01]  /*05f0*/  SYNCS.EXCH.64 URZ, [UR7+0x64418], UR10 ;  /* 0x0644180a073f75b2 */ /* 0x0002620008000100 */
[----:B------:R1:W1:Y:S01]  /*0600*/  SYNCS.EXCH.64 URZ, [UR7+0x64438], UR8 ;  /* 0x06443808073f75b2 */ /* 0x0002620008000100 */
[----:B------:R-:W-:Y:S01]  /*0610*/  NOP ;  /* 0x0000000000007918 */ /* 0x000fe20000000000 */
.L_x_3:
        /* <DEDUP_REMOVED lines=21> */
[----:B------:R-:W-:Y:S01]  /*0770*/  NOP ;  /* 0x0000000000007918 */ /* 0x000fe20000000000 */
.L_x_4:
[----:B------:R-:W5:Y:S01]  /*0780*/  SHFL.IDX PT, R3, R2, RZ, 0x1f ;  /* 0x00001fff02037589 */ /* 0x000f6200000e0000 */
[----:B------:R-:W-:Y:S01]  /*0790*/  ELECT P0, URZ, PT ;  /* 0x00000000003f782f */ /* 0x000fe20003800000 */
[----:B------:R-:W-:Y:S01]  /*07a0*/  NOP ;  /* 0x0000000000007918 */ /* 0x000fe20000000000 */
[----:B-1----:R-:W-:Y:S02]  /*07b0*/  UMOV UR8, 0x80 ;  /* 0x0000008000087882 */ /* 0x002fe40000000000 */
[C---:B-----5:R-:W-:Y:S02]  /*07c0*/  ISETP.NE.OR P0, PT, R3.reuse, RZ, !P0 ;  /* 0x000000ff0300720c */ /* 0x060fe40004705670 */
[----:B------:R-:W-:-:S11]  /*07d0*/  ISETP.NE.AND P2, PT, R3, RZ, PT ;  /* 0x000000ff0300720c */ /* 0x000fd60003f45270 */
[----:B------:R-:W-:Y:S01]  /*07e0*/  VOTEU.ALL UP1, P0 ;  /* 0x00000000003f7886 */ /* 0x000fe20000020000 */
[----:B------:R-:W-:Y:S01]  /*07f0*/  VOTEU.ALL UP2, P0 ;  /* 0x00000000003f7886 */ /* 0x000fe20000040000 */
[----:B------:R-:W-:Y:S01]  /*0800*/  VOTEU.ALL UP3, P0 ;  /* 0x00000000003f7886 */ /* 0x000fe20000060000 */
[----:B------:R-:W-:Y:S01]  /*0810*/  VOTEU.ALL UP4, P0 ;  /* 0x00000000003f7886 */ /* 0x000fe20000080000 */
[----:B------:R-:W-:Y:S01]  /*0820*/  VOTEU.ALL UP5, P0 ;  /* 0x00000000003f7886 */ /* 0x000fe200000a0000 */
[----:B------:R-:W1:Y:S01]  /*0830*/  @!UP1 S2UR UR10, SR_CgaCtaId ;  /* 0x00000000000a99c3 */ /* 0x000e620000008800 */
[----:B------:R-:W-:Y:S01]  /*0840*/  @!UP1 UMOV UR7, 0x400 ;  /* 0x0000040000079882 */ /* 0x000fe20000000000 */
[----:B------:R-:W-:-:S04]  /*0850*/  @!UP1 UIADD3 UR8, -UR8, 0x100000, URZ ;  /* 0x0010000008089890 */ /* 0x000fc8000fffe13f */
[----:B------:R-:W-:Y:S02]  /*0860*/  @!UP1 USHF.L.U32 UR9, UR8, 0xb, URZ ;  /* 0x0000000b08099899 */ /* 0x000fe4000800063f */
[----:B------:R-:W-:Y:S02]  /*0870*/  @!UP1 USHF.L.U32 UR8, UR8, 0x1, URZ ;  /* 0x0000000108089899 */ /* 0x000fe4000800063f */
[----:B-1----:R-:W-:Y:S02]  /*0880*/  @!UP1 ULEA UR7, UR10, UR7, 0x18 ;  /* 0x000000070a079291 */ /* 0x002fe4000f8ec03f */
[----:B------:R-:W-:-:S04]  /*0890*/  UISETP.NE.AND UP1, UPT, UR38, URZ, UPT ;  /* 0x0000003f2600728c */ /* 0x000fc8000bf25270 */
[----:B------:R-:W-:Y:S01]  /*08a0*/  USEL UR23, URZ, 0x1, UP1 ;  /* 0x000000013f177887 */ /* 0x000fe20008800000 */
[----:B------:R-:W1:Y:S05]  /*08b0*/  FENCE.VIEW.ASYNC.S ;  /* 0x00000000000073c6 */ /* 0x000e6a0000000000 */
[----:B-1----:R1:W1:Y:S01]  /*08c0*/  @!UP2 SYNCS.EXCH.64 URZ, [UR7+0x644a0], UR8 ;  /* 0x0644a008073fa5b2 */ /* 0x0022620008000100 */
[----:B------:R1:W1:Y:S01]  /*08d0*/  @!UP3 SYNCS.EXCH.64 URZ, [UR7+0x644a8], UR8 ;  /* 0x0644a808073fb5b2 */ /* 0x0002620008000100 */
[----:B------:R1:W1:Y:S01]  /*08e0*/  @!UP4 SYNCS.EXCH.64 URZ, [UR7+0x644b0], UR8 ;  /* 0x0644b008073fc5b2 */ /* 0x0002620008000100 */
[----:B------:R1:W1:Y:S01]  /*08f0*/  @!UP5 SYNCS.EXCH.64 URZ, [UR7+0x644b8], UR8 ;  /* 0x0644b808073fd5b2 */ /* 0x0002620008000100 */
[----:B------:R-:W-:Y:S01]  /*0900*/  NOP ;  /* 0x0000000000007918 */ /* 0x000fe20000000000 */
[----:B------:R-:W-:Y:S05]  /*0910*/  @P2 BRA `(.L_x_5) ;  /* 0x0000000000582947 */ /* 0x000fea0003800000 */
[----:B-1----:R-:W1:Y:S01]  /*0920*/  S2UR UR8, SR_CgaCtaId ;  /* 0x00000000000879c3 */ /* 0x002e620000008800 */
        /* <DEDUP_REMOVED lines=12> */
[----:B-1----:R1:W1:Y:S01]  /*09f0*/  SYNCS.EXCH.64 URZ, [UR7+0x644d0], UR8 ;  /* 0x0644d008073f75b2 */ /* 0x0022620008000100 */
        /* <DEDUP_REMOVED lines=8> */
.L_x_5:
[----:B------:R-:W-:Y:S01]  /*0a80*/  ISETP.NE.AND P0, PT, RZ, UR12, PT ;  /* 0x0000000cff007c0c */ /* 0x000fe2000bf05270 */
[----:B------:R-:W-:Y:S01]  /*0a90*/  IMAD.U32 R2, RZ, RZ, UR6 ;  /* 0x00000006ff027e24 */ /* 0x000fe2000f8e00ff */
[----:B------:R-:W-:Y:S01]  /*0aa0*/  NOP ;  /* 0x0000000000007918 */ /* 0x000fe20000000000 */
[----:B-1234-:R-:W-:Y:S03]  /*0ab0*/  BAR.SYNC.DEFER_BLOCKING 0x0 ;  /* 0x0000000000007b1d */ /* 0x01efe60000010000 */
[----:B------:R-:W-:-:S07]  /*0ac0*/  ISETP.EQ.AND P2, PT, R2, 0x1, P1 ;  /* 0x000000010200780c */ /* 0x000fce0000f42270 */
[----:B------:R-:W-:Y:S06]  /*0ad0*/  @!P0 BRA `(.L_x_6) ;  /* 0x000000b800d48947 */ /* 0x000fec0003800000 */
[----:B------:R-:W-:-:S06]  /*0ae0*/  UISETP.GT.U32.AND UP0, UPT, UR38, 0x3, UPT ;  /* 0x000000032600788c */ /* 0x000fcc000bf04070 */
[----:B------:R-:W-:-:S13]  /*0af0*/  PLOP3.LUT P0, PT, PT, PT, UP0, 0x80, 0x0 ;  /* 0x000000000000781c */ /* 0x000fda0003f0f008 */
[----:B------:R-:W-:Y:S05]  /*0b00*/  @P0 EXIT ;  /* 0x000000000000094d */ /* 0x000fea0003800000 */
.L_x_7:
[----:B------:R-:W-:-:S08]  /*0b10*/  NOP ;  /* 0x0000000000007918 */ /* 0x000fd00000000000 */
[----:B------:R-:W1:Y:S02]  /*0b20*/  USETMAXREG.TRY_ALLOC.CTAPOOL UP0, 0xf0 ;  /* 0x000000f0000079c8 */ /* 0x000e640008000600 */
[----:B-1----:R-:W-:-:S13]  /*0b30*/  PLOP3.LUT P0, PT, PT, PT, UP0, 0x80, 0x0 ;  /* 0x000000000000781c */ /* 0x002fda0003f0f008 */
[----:B------:R-:W-:Y:S05]  /*0b40*/  @!P0 BRA `(.L_x_7) ;  /* 0xfffffffc00f08947 */ /* 0x000fea000383ffff */
[----:B------:R-:W-:Y:S01]  /*0b50*/  UISETP.NE.AND UP0, UPT, UR12, 0x1, UPT ;  /* 0x000000010c00788c */ /* 0x000fe2000bf05270 */
[----:B------:R-:W1:Y:S01]  /*0b60*/  S2UR UR9, SR_CTAID.X ;  /* 0x00000000000979c3 */ /* 0x000e620000002500 */
[----:B------:R-:W-:Y:S01]  /*0b70*/  UMOV UR6, URZ ;  /* 0x0000003f00067c82 */ /* 0x000fe20008000000 */
[----:B------:R-:W-:-:S03]  /*0b80*/  UMOV UR22, URZ ;  /* 0x0000003f00167c82 */ /* 0x000fc60008000000 */
[----:B------:R-:W-:-:S13]  /*0b90*/  PLOP3.LUT P0, PT, PT, PT, UP0, 0x80, 0x0 ;  /* 0x000000000000781c */ /* 0x000fda0003f0f008 */
[----:B------:R-:W-:Y:S05]  /*0ba0*/  @!P0 BRA `(.L_x_8) ;  /* 0x0000000000388947 */ /* 0x000fea0003800000 */
[----:B------:R-:W-:Y:S01]  /*0bb0*/  UISETP.NE.AND UP0, UPT, UR12, 0x2, UPT ;  /* 0x000000020c00788c */ /* 0x000fe2000bf05270 */
[----:B------:R-:W-:-:S05]  /*0bc0*/  UMOV UR22, 0x2 ;  /* 0x0000000200167882 */ /* 0x000fca0000000000 */
[----:B------:R-:W-:-:S13]  /*0bd0*/  PLOP3.LUT P1, PT, PT, PT, UP0, 0x80, 0x0 ;  /* 0x000000000000781c */ /* 0x000fda0003f2f008 */
[----:B------:R-:W-:Y:S05]  /*0be0*/  @!P1 BRA `(.L_x_8) ;  /* 0x0000000000289947 */ /* 0x000fea0003800000 */
[----:B------:R-:W-:-:S06]  /*0bf0*/  UISETP.NE.AND UP0, UPT, UR12, 0x3, UPT ;  /* 0x000000030c00788c */ /* 0x000fcc000bf05270 */
[----:B------:R-:W-:-:S13]  /*0c00*/  PLOP3.LUT P1, PT, PT, PT, UP0, 0x80, 0x0 ;  /* 0x000000000000781c */ /* 0x000fda0003f2f008 */
[----:B------:R-:W-:Y:S05]  /*0c10*/  @!P1 BRA `(.L_x_9) ;  /* 0x0000000000149947 */ /* 0x000fea0003800000 */
[----:B------:R-:W-:-:S11]  /*0c20*/  UISETP.NE.AND UP0, UPT, UR12, 0x4, UPT ;  /* 0x000000040c00788c */ /* 0x000fd6000bf05270 */
[----:B------:R-:W-:Y:S01]  /*0c30*/  @!UP0 UMOV UR6, 0x1 ;  /* 0x0000000100068882 */ /* 0x000fe20000000000 */
[----:B------:R-:W-:Y:S01]  /*0c40*/  @UP0 UMOV UR22, URZ ;  /* 0x0000003f00160c82 */ /* 0x000fe20008000000 */
[----:B------:R-:W-:Y:S01]  /*0c50*/  @UP0 UMOV UR6, URZ ;  /* 0x0000003f00060c82 */ /* 0x000fe20008000000 */
[----:B------:R-:W-:Y:S05]  /*0c60*/  BRA `(.L_x_8) ;  /* 0x0000000000087947 */ /* 0x000fea0003800000 */
.L_x_9:
[----:B------:R-:W-:Y:S01]  /*0c70*/  UMOV UR6, 0x1 ;  /* 0x0000000100067882 */ /* 0x000fe20000000000 */
[----:B------:R-:W-:-:S05]  /*0c80*/  UMOV UR22, URZ ;  /* 0x0000003f00167c82 */ /* 0x000fca0008000000 */
.L_x_8:
[----:B------:R-:W-:Y:S05]  /*0c90*/  @!P0 BRA `(.L_x_10) ;  /* 0x00000000003c8947 */ /* 0x000fea0003800000 */
[----:B------:R-:W-:-:S06]  /*0ca0*/  UISETP.NE.AND UP0, UPT, UR12, 0x2, UPT ;  /* 0x000000020c00788c */ /* 0x000fcc000bf05270 */
[----:B------:R-:W-:-:S13]  /*0cb0*/  PLOP3.LUT P0, PT, PT, PT, UP0, 0x80, 0x0 ;  /* 0x000000000000781c */ /* 0x000fda0003f0f008 */
[----:B------:R-:W-:Y:S05]  /*0cc0*/  @!P0 BRA `(.L_x_11) ;  /* 0x0000000000288947 */ /* 0x000fea0003800000 */
[----:B------:R-:W-:-:S06]  /*0cd0*/  UISETP.NE.AND UP0, UPT, UR12, 0x3, UPT ;  /* 0x000000030c00788c */ /* 0x000fcc000bf05270 */
[----:B------:R-:W-:-:S13]  /*0ce0*/  PLOP3.LUT P0, PT, PT, PT, UP0, 0x80, 0x0 ;  /* 0x000000000000781c */ /* 0x000fda0003f0f008 */
[----:B------:R-:W-:Y:S05]  /*0cf0*/  @!P0 BRA `(.L_x_12) ;  /* 0x0000000000148947 */ /* 0x000fea0003800000 */
[----:B------:R-:W-:-:S06]  /*0d00*/  UISETP.NE.AND UP0, UPT, UR12, 0x4, UPT ;  /* 0x000000040c00788c */ /* 0x000fcc000bf05270 */
[----:B------:R-:W-:-:S13]  /*0d10*/  PLOP3.LUT P0, PT, PT, PT, UP0, 0x80, 0x0 ;  /* 0x000000000000781c */ /* 0x000fda0003f0f008 */
[----:B------:R-:W-:Y:S05]  /*0d20*/  @P0 BRA `(.L_x_13) ;  /* 0x00000000001c0947 */ /* 0x000fea0003800000 */
[----:B-1----:R-:W-:Y:S01]  /*0d30*/  ULEA UR9, UR9, 0x3, 0x1 ;  /* 0x0000000309097891 */ /* 0x002fe2000f8e083f */
[----:B------:R-:W-:Y:S11]  /*0d40*/  BRA `(.L_x_13) ;  /* 0x0000000000147947 */ /* 0x000ff60003800000 */
.L_x_12:
[----:B-1----:R-:W-:Y:S01]  /*0d50*/  ULEA UR9, UR9, 0x2, 0x1 ;  /* 0x0000000209097891 */ /* 0x002fe2000f8e083f */
[----:B------:R-:W-:Y:S11]  /*0d60*/  BRA `(.L_x_13) ;  /* 0x00000000000c7947 */ /* 0x000ff60003800000 */
.L_x_11:
[----:B-1----:R-:W-:Y:S01]  /*0d70*/  ULEA UR9, UR9, 0x1, 0x1 ;  /* 0x0000000109097891 */ /* 0x002fe2000f8e083f */
[----:B------:R-:W-:Y:S11]  /*0d80*/  BRA `(.L_x_13) ;  /* 0x0000000000047947 */ /* 0x000ff60003800000 */
.L_x_10:
[----:B-1----:R-:W-:-:S12]  /*0d90*/  USHF.L.U32 UR9, UR9, 0x1, URZ ;  /* 0x0000000109097899 */ /* 0x002fd8000800063f */
.L_x_13:
[----:B------:R-:W-:-:S04]  /*0da0*/  ULOP3.LUT UR7, UR5, 0x1, URZ, 0xfc, !UPT ;  /* 0x0000000105077892 */ /* 0x000fc8000f8efc3f */
[----:B------:R-:W-:-:S06]  /*0db0*/  UISETP.NE.AND UP0, UPT, UR7, 0x3, UPT ;  /* 0x000000030700788c */ /* 0x000fcc000bf05270 */
[----:B------:R-:W-:-:S13]  /*0dc0*/  PLOP3.LUT P0, PT, PT, PT, UP0, 0x80, 0x0 ;  /* 0x000000000000781c */ /* 0x000fda0003f0f008 */
[----:B------:R-:W-:Y:S05]  /*0dd0*/  @!P0 BRA `(.L_x_14) ;  /* 0x0000000000048947 */ /* 0x000fea0003800000 */
[----:B-1----:R-:W-:Y:S01]  /*0de0*/  BPT.TRAP 0x1 ;  /* 0x000000040000795c */ /* 0x002fe20000300000 */
.L_x_14:
[----:B------:R-:W2:Y:S01]  /*0df0*/  S2UR UR7, SR_CgaCtaId ;  /* 0x00000000000779c3 */ /* 0x000ea20000008800 */
[----:B------:R-:W-:Y:S01]  /*0e00*/  UMOV UR36, 0x400 ;  /* 0x0000040000247882 */ /* 0x000fe20000000000 */
[----:B------:R-:W-:-:S05]  /*0e10*/  IMAD.U32 R2, RZ, RZ, UR6 ;  /* 0x00000006ff027e24 */ /* 0x000fca000f8e00ff */
[----:B------:R-:W-:Y:S01]  /*0e20*/  SHF.L.U32 R2, R2, 0x1f, RZ ;  /* 0x0000001f02027819 */ /* 0x000fe200000006ff */
[----:B--2---:R-:W-:-:S04]  /*0e30*/  ULEA UR36, UR7, UR36, 0x18 ;  /* 0x0000002407247291 */ /* 0x004fc8000f8ec03f */
[----:B------:R-:W-:-:S09]  /*0e40*/  ULEA UR8, UR22, UR36, 0x3 ;  /* 0x0000002416087291 */ /* 0x000fd2000f8e183f */
[----:B------:R-:W2:Y:S02]  /*0e50*/  SYNCS.PHASECHK.TRANS64.TRYWAIT P1, [UR8+0x64440], R2 ;  /* 0x06444002ff0075a7 */ /* 0x000ea40008020148 */
[----:B--2---:R-:W-:Y:S05]  /*0e60*/  @!P1 BRA `(.L_x_15) ;  /* 0x000000fc002c9947 */ /* 0x004fea0003800000 */
.L_x_148:
[----:B------:R-:W-:Y:S05]  /*0e70*/  @!P0 BRA `(.L_x_16) ;  /* 0x0000000000048947 */ /* 0x000fea0003800000 */
[----:B-1----:R-:W-:Y:S01]  /*0e80*/  BPT.TRAP 0x1 ;  /* 0x000000040000795c */ /* 0x002fe20000300000 */
.L_x_16:
[----:B------:R-:W3:Y:S01]  /*0e90*/  SYNCS.PHASECHK.TRANS64.TRYWAIT P1, [UR8+0x64448], R2 ;  /* 0x06444802ff0075a7 */ /* 0x000ee20008020148 */
[----:B--2---:R-:W-:Y:S01]  /*0ea0*/  SHF.R.S32.HI R3, RZ, 0x1f, R0 ;  /* 0x0000001fff037819 */ /* 0x004fe20000011400 */
[----:B------:R-:W-:-:S03]  /*0eb0*/  UMOV UR21, 0x1 ;  /* 0x0000000100157882 */ /* 0x000fc60000000000 */
[----:B------:R-:W-:-:S04]  /*0ec0*/  LEA.HI R3, R3, R0, RZ, 0x7 ;  /* 0x0000000003037211 */ /* 0x000fc800078f38ff */
[----:B------:R-:W-:-:S05]  /*0ed0*/  LOP3.LUT R3, R3, 0xffffff80, RZ, 0xc0, !PT ;  /* 0xffffff8003037812 */ /* 0x000fca00078ec0ff */
[----:B------:R-:W-:Y:S01]  /*0ee0*/  IMAD.IADD R0, R0, 0x1, -R3 ;  /* 0x0000000100007824 */ /* 0x000fe200078e0a03 */
[----:B---3--:R-:W-:Y:S06]  /*0ef0*/  @!P1 BRA `(.L_x_17) ;  /* 0x000000fc00209947 */ /* 0x008fec0003800000 */
.L_x_149:
[----:B------:R-:W-:Y:S01]  /*0f00*/  ULDC UR6, c[0x0][0x288] ;  /* 0x0000a20000067ab9 */ /* 0x000fe20000000800 */
[----:B------:R3:W-:Y:S01]  /*0f10*/  STL [R1+0x280], RZ ;  /* 0x000280ff01007387 */ /* 0x0007e20000100800 */
[----:B------:R-:W-:Y:S02]  /*0f20*/  UISETP.GE.AND UP0, UPT, UR6, 0x1, UPT ;  /* 0x000000010600788c */ /* 0x000fe4000bf06270 */
[----:B-1----:R-:W-:Y:S01]  /*0f30*/  USHF.L.U32 UR42, UR9, 0x6, URZ ;  /* 0x00000006092a7899 */ /* 0x002fe2000800063f */
[----:B------:R3:W-:Y:S01]  /*0f40*/  STL [R1+0x284], RZ ;  /* 0x000284ff01007387 */ /* 0x0007e20000100800 */
[----:B------:R-:W-:Y:S01]  /*0f50*/  UMOV UR7, URZ ;  /* 0x0000003f00077c82 */ /* 0x000fe20008000000 */
[----:B------:R-:W-:Y:S01]  /*0f60*/  UMOV UR37, URZ ;  /* 0x0000003f00257c82 */ /* 0x000fe20008000000 */
[----:B------:R-:W-:Y:S01]  /*0f70*/  PLOP3.LUT P1, PT, PT, PT, UP0, 0x80, 0x0 ;  /* 0x000000000000781c */ /* 0x000fe20003f2f008 */
[----:B------:R3:W-:Y:S04]  /*0f80*/  STL [R1+0x288], RZ ;  /* 0x000288ff01007387 */ /* 0x0007e80000100800 */
        /* <DEDUP_REMOVED lines=252> */
[----:B------:R3:W-:Y:S01]  /*1f50*/  STL [R1+0x27c], RZ ;  /* 0x00027cff01007387 */ /* 0x0007e20000100800 */
[----:B------:R-:W-:Y:S05]  /*1f60*/  @!P1 BRA `(.L_x_18) ;  /* 0x0000006c00309947 */ /* 0x000fea0003800000 */
[----:B------:R-:W-:Y:S01]  /*1f70*/  SHF.R.S32.HI R4, RZ, 0x1f, R0 ;  /* 0x0000001fff047819 */ /* 0x000fe20000011400 */
[----:B------:R1:W-:Y:S01]  /*1f80*/  STL [R1+0x280], RZ ;  /* 0x000280ff01007387 */ /* 0x0003e20000100800 */
[----:B------:R-:W-:Y:S02]  /*1f90*/  UIADD3 UR7, UR6, 0x3f, URZ ;  /* 0x0000003f06077890 */ /* 0x000fe4000fffe03f */
[-C--:B--2---:R-:W-:Y:S01]  /*1fa0*/  LEA.HI R2, R4, R0.reuse, RZ, 0x2 ;  /* 0x0000000004027211 */ /* 0x084fe200078f10ff */
[----:B------:R-:W-:Y:S02]  /*1fb0*/  ULOP3.LUT UR9, UR9, 0x1, URZ, 0xc0, !UPT ;  /* 0x0000000109097892 */ /* 0x000fe4000f8ec03f */
[----:B------:R-:W-:Y:S01]  /*1fc0*/  USHF.R.S32.HI UR10, URZ, 0x1f, UR7 ;  /* 0x0000001f3f0a7899 */ /* 0x000fe20008011407 */
[----:B------:R-:W-:Y:S01]  /*1fd0*/  LOP3.LUT R3, R2, 0x7ffffffc, RZ, 0xc0, !PT ;  /* 0x7ffffffc02037812 */ /* 0x000fe200078ec0ff */
[----:B------:R-:W-:Y:S01]  /*1fe0*/  ULOP3.LUT UR20, UR4, 0x2, URZ, 0xfc, !UPT ;  /* 0x0000000204147892 */ /* 0x000fe2000f8efc3f */
[--C-:B------:R-:W-:Y:S01]  /*1ff0*/  SHF.R.S32.HI R154, RZ, 0x2, R2.reuse ;  /* 0x00000002ff9a7819 */ /* 0x100fe20000011402 */
[----:B------:R-:W-:Y:S01]  /*2000*/  IMAD.U32 R20, RZ, RZ, UR9 ;  /* 0x00000009ff147e24 */ /* 0x000fe2000f8e00ff */
[----:B------:R-:W-:Y:S01]  /*2010*/  SHF.R.S32.HI R2, RZ, 0x1f, R2 ;  /* 0x0000001fff027819 */ /* 0x000fe20000011402 */
[----:B------:R-:W-:Y:S01]  /*2020*/  IMAD.IADD R3, R0, 0x1, -R3 ;  /* 0x0000000100037824 */ /* 0x000fe200078e0a03 */
[----:B------:R-:W-:Y:S01]  /*2030*/  LEA.HI R0, R4, R0, RZ, 0x5 ;  /* 0x0000000004007211 */ /* 0x000fe200078f28ff */
[----:B------:R-:W-:Y:S01]  /*2040*/  ULEA.HI UR10, UR10, UR7, URZ, 0x6 ;  /* 0x000000070a0a7291 */ /* 0x000fe2000f8f303f */
[----:B------:R-:W-:Y:S01]  /*2050*/  LEA.HI R2, R2, R154, RZ, 0x3 ;  /* 0x0000009a02027211 */ /* 0x000fe200078f18ff */
[----:B------:R-:W-:Y:S01]  /*2060*/  IMAD.SHL.U32 R153, R3, 0x2, RZ ;  /* 0x0000000203997824 */ /* 0x000fe200078e00ff */
[----:B------:R-:W-:Y:S01]  /*2070*/  SHF.R.S32.HI R0, RZ, 0x5, R0 ;  /* 0x00000005ff007819 */ /* 0x000fe20000011400 */
[----:B------:R-:W-:Y:S01]  /*2080*/  USHF.R.S32.HI UR13, URZ, 0x6, UR10 ;  /* 0x000000063f0d7899 */ /* 0x000fe2000801140a */
[----:B------:R-:W-:Y:S01]  /*2090*/  LOP3.LUT R2, R2, 0xfffffff8, RZ, 0xc0, !PT ;  /* 0xfffffff802027812 */ /* 0x000fe200078ec0ff */
[----:B------:R-:W-:Y:S01]  /*20a0*/  UMOV UR21, 0x1 ;  /* 0x0000000100157882 */ /* 0x000fe20000000000 */
[----:B------:R-:W-:Y:S01]  /*20b0*/  UMOV UR6, URZ ;  /* 0x0000003f00067c82 */ /* 0x000fe20008000000 */
[----:B------:R-:W-:Y:S01]  /*20c0*/  UMOV UR37, URZ ;  /* 0x0000003f00257c82 */ /* 0x000fe20008000000 */
[----:B------:R-:W-:Y:S01]  /*20d0*/  UMOV UR7, URZ ;  /* 0x0000003f00077c82 */ /* 0x000fe20008000000 */
[----:B------:R-:W-:Y:S01]  /*20e0*/  IMAD.IADD R154, R154, 0x1, -R2 ;  /* 0x000000019a9a7824 */ /* 0x000fe200078e0a02 */
[----:B------:R-:W-:Y:S01]  /*20f0*/  UMOV UR24, URZ ;  /* 0x0000003f00187c82 */ /* 0x000fe20008000000 */
[C---:B------:R-:W-:Y:S01]  /*2100*/  IMAD R2, R0.reuse, 0x400, R153 ;  /* 0x0000040000027824 */ /* 0x040fe200078e0299 */
[----:B------:R-:W-:Y:S01]  /*2110*/  UMOV UR27, URZ ;  /* 0x0000003f001b7c82 */ /* 0x000fe20008000000 */
[C---:B------:R-:W-:Y:S01]  /*2120*/  IMAD R152, R0.reuse, 0x10, R154 ;  /* 0x0000001000987824 */ /* 0x040fe200078e029a */
[----:B------:R-:W-:Y:S01]  /*2130*/  ULDC.64 UR30, c[0x0][0x208] ;  /* 0x00008200001e7ab9 */ /* 0x000fe20000000a00 */
[--C-:B------:R-:W-:Y:S01]  /*2140*/  IMAD R3, R0, 0xc00, R2.reuse ;  /* 0x00000c0000037824 */ /* 0x100fe200078e0202 */
[----:B------:R-:W-:Y:S01]  /*2150*/  ULDC UR10, c[0x0][0x28c] ;  /* 0x0000a300000a7ab9 */ /* 0x000fe20000000800 */
[C---:B------:R-:W-:Y:S01]  /*2160*/  IMAD R2, R154.reuse, 0x8, R2 ;  /* 0x000000089a027824 */ /* 0x040fe200078e0202 */
[----:B------:R-:W-:Y:S01]  /*2170*/  ULDC UR11, c[0x0][0xa04] ;  /* 0x00028100000b7ab9 */ /* 0x000fe20000000800 */
[----:B------:R-:W-:Y:S01]  /*2180*/  IMAD R154, R154, 0x20, R3 ;  /* 0x000000209a9a7824 */ /* 0x000fe200078e0203 */
[----:B------:R-:W-:Y:S01]  /*2190*/  ULDC UR12, c[0x0][0xa00] ;  /* 0x00028000000c7ab9 */ /* 0x000fe20000000800 */
[----:B------:R-:W-:Y:S01]  /*21a0*/  VIADD R152, R152, UR42 ;  /* 0x0000002a98987c36 */ /* 0x000fe20008000000 */
[----:B------:R-:W-:-:S05]  /*21b0*/  LEA R0, R2, UR36, 0x1 ;  /* 0x0000002402007c11 */ /* 0x000fca000f8e08ff */
[----:B-1----:R-:W-:-:S07]  /*21c0*/  IMAD R20, R20, 0x2000, R0 ;  /* 0x0000200014147824 */ /* 0x002fce00078e0200 */
.L_x_40:
[----:B-12345:R-:W-:Y:S05]  /*21d0*/  @!P0 BRA `(.L_x_19) ;  /* 0x0000000000048947 */ /* 0x03efea0003800000 */
[----:B------:R-:W-:Y:S01]  /*21e0*/  BPT.TRAP 0x1 ;  /* 0x000000040000795c */ /* 0x000fe20000300000 */
.L_x_19:
[----:B------:R-:W-:Y:S01]  /*21f0*/  ULEA UR14, UR24, UR36, 0x3 ;  /* 0x00000024180e7291 */ /* 0x000fe2000f8e183f */
[----:B------:R-:W-:-:S05]  /*2200*/  IMAD.U32 R0, RZ, RZ, UR27 ;  /* 0x0000001bff007e24 */ /* 0x000fca000f8e00ff */
[----:B------:R-:W-:-:S04]  /*2210*/  SHF.L.U32 R0, R0, 0x1f, RZ ;  /* 0x0000001f00007819 */ /* 0x000fc800000006ff */
[----:B------:R-:W1:Y:S02]  /*2220*/  SYNCS.PHASECHK.TRANS64.TRYWAIT P1, [UR14+0x64400], R0 ;  /* 0x06440000ff0075a7 */ /* 0x000e64000802014e */
[----:B-1----:R-:W-:Y:S05]  /*2230*/  @!P1 BRA `(.L_x_20) ;  /* 0x000000e800689947 */ /* 0x002fea0003800000 */
.L_x_150:
[----:B------:R-:W-:Y:S01]  /*2240*/  UIADD3 UR14, UR36, 0x24000, URZ ;  /* 0x00024000240e7890 */ /* 0x000fe2000fffe03f */
[----:B------:R-:W-:Y:S01]  /*2250*/  WARPGROUP.ARRIVE ;  /* 0x00000000000079c5 */ /* 0x000fe20000000000 */
[----:B------:R-:W-:Y:S02]  /*2260*/  USHF.R.U32.HI UR28, URZ, 0x4, UR36 ;  /* 0x000000043f1c7899 */ /* 0x000fe40008011624 */
[----:B------:R-:W-:Y:S02]  /*2270*/  USHF.R.U32.HI UR14, URZ, 0x4, UR14 ;  /* 0x000000043f0e7899 */ /* 0x000fe4000801160e */
[----:B------:R-:W-:Y:S02]  /*2280*/  ULOP3.LUT UR28, UR28, 0x3fff, URZ, 0xc0, !UPT ;  /* 0x00003fff1c1c7892 */ /* 0x000fe4000f8ec03f */
[----:B------:R-:W-:Y:S02]  /*2290*/  ULOP3.LUT UR14, UR14, 0x3fff, URZ, 0xc0, !UPT ;  /* 0x00003fff0e0e7892 */ /* 0x000fe4000f8ec03f */
[----:B------:R-:W-:-:S02]  /*22a0*/  USHF.L.U32 UR25, UR22, 0xb, URZ ;  /* 0x0000000b16197899 */ /* 0x000fc4000800063f */
[----:B------:R-:W-:Y:S02]  /*22b0*/  ULOP3.LUT UR15, UR28, 0x10000, URZ, 0xfc, !UPT ;  /* 0x000100001c0f7892 */ /* 0x000fe4000f8efc3f */
[----:B------:R-:W-:Y:S02]  /*22c0*/  ULOP3.LUT UR29, UR14, 0x10000, URZ, 0xfc, !UPT ;  /* 0x000100000e1d7892 */ /* 0x000fe4000f8efc3f */
[----:B------:R-:W-:Y:S02]  /*22d0*/  UIADD3 UR15, UR25, UR15, URZ ;  /* 0x0000000f190f7290 */ /* 0x000fe4000fffe03f */
[----:B------:R-:W-:Y:S01]  /*22e0*/  ULEA UR26, UR24, UR29, 0xb ;  /* 0x0000001d181a7291 */ /* 0x000fe2000f8e583f */
[----:B------:R-:W-:Y:S01]  /*22f0*/  UMOV UR17, 0x40000040 ;  /* 0x4000004000117882 */ /* 0x000fe20000000000 */
[----:B------:R-:W-:-:S03]  /*2300*/  UMOV UR19, 0x40000040 ;  /* 0x4000004000137882 */ /* 0x000fc60000000000 */
[----:B------:R-:W-:Y:S02]  /*2310*/  UMOV UR16, UR15 ;  /* 0x0000000f00107c82 */ /* 0x000fe40008000000 */
[----:B------:R-:W-:Y:S02]  /*2320*/  UMOV UR18, UR26 ;  /* 0x0000001a00127c82 */ /* 0x000fe40008000000 */
[----:B------:R-:W-:Y:S01]  /*2330*/  HGMMA.64x64x16.F32 R56, gdesc[UR16], RZ, !UPT, gsb0 ;  /* 0x00e00000103879f0 */ /* 0x000fe2000c0008ff */
[----:B------:R-:W-:Y:S02]  /*2340*/  UIADD3 UR16, UR15, 0x2, URZ ;  /* 0x000000020f107890 */ /* 0x000fe4000fffe03f */
[----:B------:R-:W-:Y:S01]  /*2350*/  UIADD3 UR18, UR26, 0x2, URZ ;  /* 0x000000021a127890 */ /* 0x000fe2000fffe03f */
[----:B------:R-:W-:Y:S01]  /*2360*/  UMOV UR17, 0x40000040 ;  /* 0x4000004000117882 */ /* 0x000fe20000000000 */
[----:B------:R-:W-:Y:S01]  /*2370*/  UMOV UR19, 0x40000040 ;  /* 0x4000004000137882 */ /* 0x000fe20000000000 */
[----:B------:R-:W-:-:S02]  /*2380*/  WARPGROUP.DEPBAR.LE gsb0, 0x0 ;  /* 0x00008000000079c5 */ /* 0x000fc40000010000 */
[----:B------:R-:W-:-:S06]  /*2390*/  WARPGROUP.ARRIVE ;  /* 0x00000000000079c5 */ /* 0x000fcc0000000000 */
[----:B------:R-:W-:Y:S01]  /*23a0*/  HGMMA.64x64x16.F32 R56, gdesc[UR16], R56, gsb0 ;  /* 0x00e00000103879f0 */ /* 0x000fe20008000838 */
[----:B------:R-:W-:Y:S02]  /*23b0*/  UIADD3 UR16, UR15, 0x4, URZ ;  /* 0x000000040f107890 */ /* 0x000fe4000fffe03f */
[----:B------:R-:W-:Y:S01]  /*23c0*/  UIADD3 UR18, UR26, 0x4, URZ ;  /* 0x000000041a127890 */ /* 0x000fe2000fffe03f */
[----:B------:R-:W-:Y:S01]  /*23d0*/  UMOV UR17, 0x40000040 ;  /* 0x4000004000117882 */ /* 0x000fe20000000000 */
[----:B------:R-:W-:Y:S01]  /*23e0*/  UMOV UR19, 0x40000040 ;  /* 0x4000004000137882 */ /* 0x000fe20000000000 */
[----:B------:R-:W-:Y:S02]  /*23f0*/  WARPGROUP.DEPBAR.LE gsb0, 0x0 ;  /* 0x00008000000079c5 */ /* 0x000fe40000010000 */
        /* <DEDUP_REMOVED lines=90> */
[----:B------:R-:W-:-:S04]  /*29a0*/  UIADD3 UR26, UR24, 0x1, URZ ;  /* 0x00000001181a7890 */ /* 0x000fc8000fffe03f */
[----:B------:R-:W-:-:S04]  /*29b0*/  UISETP.NE.AND UP0, UPT, UR26, 0x4, UPT ;  /* 0x000000041a00788c */ /* 0x000fc8000bf05270 */
[----:B------:R-:W-:Y:S01]  /*29c0*/  USEL UR26, UR26, URZ, UP0 ;  /* 0x0000003f1a1a7287 */ /* 0x000fe20008000000 */
[----:B------:R-:W-:Y:S02]  /*29d0*/  WARPGROUP.DEPBAR.LE gsb0, 0x0 ;  /* 0x00008000000079c5 */ /* 0x000fe40000010000 */
[----:B------:R-:W-:-:S06]  /*29e0*/  WARPGROUP.ARRIVE ;  /* 0x00000000000079c5 */ /* 0x000fcc0000000000 */
[----:B------:R-:W-:Y:S01]  /*29f0*/  HGMMA.64x64x16.F32 R56, gdesc[UR16], R56, gsb0 ;  /* 0x00e00000103879f0 */ /* 0x000fe20008000838 */
[----:B------:R-:W-:-:S04]  /*2a00*/  USEL UR16, URZ, 0x1, UP0 ;  /* 0x000000013f107887 */ /* 0x000fc80008000000 */
[----:B------:R-:W-:Y:S01]  /*2a10*/  ULOP3.LUT UR27, UR27, UR16, URZ, 0x3c, !UPT ;  /* 0x000000101b1b7292 */ /* 0x000fe2000f8e3c3f */
[----:B------:R-:W-:Y:S02]  /*2a20*/  WARPGROUP.DEPBAR.LE gsb0, 0x0 ;  /* 0x00008000000079c5 */ /* 0x000fe40000010000 */
[----:B------:R-:W-:Y:S09]  /*2a30*/  @!P0 BRA `(.L_x_21) ;  /* 0x0000000000048947 */ /* 0x000ff20003800000 */
[----:B------:R-:W-:Y:S01]  /*2a40*/  BPT.TRAP 0x1 ;  /* 0x000000040000795c */ /* 0x000fe20000300000 */
.L_x_21:
[----:B------:R-:W-:Y:S01]  /*2a50*/  ULEA UR16, UR26, UR36, 0x3 ;  /* 0x000000241a107291 */ /* 0x000fe2000f8e183f */
[----:B-1----:R-:W-:-:S05]  /*2a60*/  IMAD.U32 R0, RZ, RZ, UR27 ;  /* 0x0000001bff007e24 */ /* 0x002fca000f8e00ff */
[----:B------:R-:W-:-:S04]  /*2a70*/  SHF.L.U32 R0, R0, 0x1f, RZ ;  /* 0x0000001f00007819 */ /* 0x000fc800000006ff */
[----:B------:R-:W1:Y:S02]  /*2a80*/  SYNCS.PHASECHK.TRANS64.TRYWAIT P1, [UR16+0x64400], R0 ;  /* 0x06440000ff0075a7 */ /* 0x000e640008020150 */
[----:B-1----:R-:W-:Y:S05]  /*2a90*/  @!P1 BRA `(.L_x_22) ;  /* 0x000000e000689947 */ /* 0x002fea0003800000 */
.L_x_151:
[----:B------:R-:W-:Y:S01]  /*2aa0*/  ULEA UR29, UR26, UR29, 0xb ;  /* 0x0000001d1a1d7291 */ /* 0x000fe2000f8e583f */
[----:B------:R-:W-:Y:S01]  /*2ab0*/  WARPGROUP.ARRIVE ;  /* 0x00000000000079c5 */ /* 0x000fe20000000000 */
[----:B------:R-:W-:Y:S01]  /*2ac0*/  UIADD3 UR16, UR15, 0x800, URZ ;  /* 0x000008000f107890 */ /* 0x000fe2000fffe03f */
[----:B------:R-:W2:Y:S01]  /*2ad0*/  MUFU.RCP64H R3, 2.3591403961181640625 ;  /* 0x4002df8500037908 */ /* 0x000ea20000001800 */
[----:B------:R-:W-:Y:S01]  /*2ae0*/  UMOV UR19, 0x40000040 ;  /* 0x4000004000137882 */ /* 0x000fe20000000000 */
[----:B------:R-:W-:Y:S01]  /*2af0*/  UMOV UR17, 0x40000040 ;  /* 0x4000004000117882 */ /* 0x000fe20000000000 */
[----:B------:R-:W-:Y:S01]  /*2b00*/  IMAD.MOV.U32 R6, RZ, RZ, 0x458a2bb4 ;  /* 0x458a2bb4ff067424 */ /* 0x000fe200078e00ff */
[----:B------:R-:W-:Y:S01]  /*2b10*/  UMOV UR18, UR29 ;  /* 0x0000001d00127c82 */ /* 0x000fe20008000000 */
[----:B------:R-:W-:Y:S01]  /*2b20*/  IMAD.MOV.U32 R7, RZ, RZ, 0x4002df85 ;  /* 0x4002df85ff077424 */ /* 0x000fe200078e00ff */
[----:B------:R-:W-:Y:S01]  /*2b30*/  UMOV UR34, 0x2c515da4 ;  /* 0x2c515da400227882 */ /* 0x000fe20000000000 */
[----:B-1----:R-:W-:Y:S01]  /*2b40*/  IMAD.MOV.U32 R2, RZ, RZ, RZ ;  /* 0x000000ffff027224 */ /* 0x002fe200078e00ff */
[----:B------:R-:W-:Y:S01]  /*2b50*/  HGMMA.64x64x16.F32 R24, gdesc[UR16], RZ, !UPT, gsb0 ;  /* 0x00e00000101879f0 */ /* 0x000fe2000c0008ff */
[----:B------:R-:W-:Y:S01]  /*2b60*/  UIADD3 UR16, UR15, 0x802, URZ ;  /* 0x000008020f107890 */ /* 0x000fe2000fffe03f */
[----:B------:R-:W-:Y:S01]  /*2b70*/  IMAD.MOV.U32 R8, RZ, RZ, -0x748574fc ;  /* 0x8b7a8b04ff087424 */ /* 0x000fe200078e00ff */
[----:B------:R-:W-:Y:S01]  /*2b80*/  UIADD3 UR18, UR29, 0x2, URZ ;  /* 0x000000021d127890 */ /* 0x000fe2000fffe03f */
[----:B------:R-:W-:Y:S01]  /*2b90*/  IMAD.MOV.U32 R9, RZ, RZ, 0x3ed0ee25 ;  /* 0x3ed0ee25ff097424 */ /* 0x000fe200078e00ff */
[----:B------:R-:W-:Y:S01]  /*2ba0*/  UMOV UR17, 0x40000040 ;  /* 0x4000004000117882 */ /* 0x000fe20000000000 */
[----:B------:R-:W-:Y:S01]  /*2bb0*/  UMOV UR19, 0x40000040 ;  /* 0x4000004000137882 */ /* 0x000fe20000000000 */
[----:B------:R-:W-:Y:S01]  /*2bc0*/  UMOV UR35, 0x3fd6fc2a ;  /* 0x3fd6fc2a00237882 */ /* 0x000fe20000000000 */
[----:B------:R-:W-:Y:S01]  /*2bd0*/  UMOV UR32, 0xa9ab0956 ;  /* 0xa9ab095600207882 */ /* 0x000fe20000000000 */
[----:B--2---:R-:W-:Y:S01]  /*2be0*/  DFMA R6, R2, -R6, 1 ;  /* 0x3ff000000206742b */ /* 0x004fe20000000806 */
[----:B------:R-:W-:Y:S01]  /*2bf0*/  UMOV UR33, 0x3f1745cb ;  /* 0x3f1745cb00217882 */ /* 0x000fe20000000000 */
[----:B------:R-:W-:Y:S01]  /*2c00*/  IMAD.U32 R0, RZ, RZ, UR24 ;  /* 0x00000018ff007e24 */ /* 0x000fe2000f8e00ff */
[----:B------:R-:W-:Y:S03]  /*2c10*/  STL.128 [R1], RZ ;  /* 0x000000ff01007387 */ /* 0x000fe60000100c00 */
[----:B------:R-:W-:Y:S01]  /*2c20*/  IMAD R0, R0, 0x40, R153 ;  /* 0x0000004000007824 */ /* 0x000fe200078e0299 */
[----:B------:R-:W-:Y:S01]  /*2c30*/  STL.128 [R1+0x20], RZ ;  /* 0x000020ff01007387 */ /* 0x000fe20000100c00 */
[----:B------:R-:W-:-:S03]  /*2c40*/  DFMA R6, R6, R6, R6 ;  /* 0x000000060606722b */ /* 0x000fc60000000006 */
[----:B------:R-:W-:Y:S04]  /*2c50*/  STL.128 [R1+0x10], RZ ;  /* 0x000010ff01007387 */ /* 0x000fe80000100c00 */
[----:B------:R-:W-:Y:S01]  /*2c60*/  STL.128 [R1+0x30], RZ ;  /* 0x000030ff01007387 */ /* 0x000fe20000100c00 */
[----:B------:R-:W-:-:S03]  /*2c70*/  DFMA R6, R2, R6, R2 ;  /* 0x000000060206722b */ /* 0x000fc60000000002 */
[----:B------:R-:W-:Y:S04]  /*2c80*/  STL.128 [R1+0x40], RZ ;  /* 0x000040ff01007387 */ /* 0x000fe80000100c00 */
[----:B------:R-:W-:Y:S01]  /*2c90*/  STL.128 [R1+0x60], RZ ;  /* 0x000060ff01007387 */ /* 0x000fe20000100c00 */
[----:B------:R-:W-:-:S03]  /*2ca0*/  DMUL R4, R6, UR34 ;  /* 0x0000002206047c28 */ /* 0x000fc60008000000 */
[----:B------:R-:W-:Y:S04]  /*2cb0*/  STL.128 [R1+0x70], RZ ;  /* 0x000070ff01007387 */ /* 0x000fe80000100c00 */
[----:B------:R-:W-:Y:S01]  /*2cc0*/  STL.128 [R1+0x50], RZ ;  /* 0x000050ff01007387 */ /* 0x000fe20000100c00 */
[----:B------:R-:W-:-:S08]  /*2cd0*/  DFMA R4, R6, UR34, R4 ;  /* 0x0000002206047c2b */ /* 0x000fd00008000004 */
[----:B------:R-:W-:Y:S01]  /*2ce0*/  DMUL R2, R4, R4 ;  /* 0x0000000404027228 */ /* 0x000fe20000000000 */
        /* <DEDUP_REMOVED lines=66> */
[----:B------:R-:W-:Y:S01]  /*3110*/  UMOV UR16, 0x3ae80f1e ;  /* 0x3ae80f1e00107882 */ /* 0x000fe20000000000 */
[----:B------:R-:W-:Y:S01]  /*3120*/  UMOV UR17, 0x3eb1380b ;  /* 0x3eb1380b00117882 */ /* 0x000fe20000000000 */
[----:B------:R-:W-:Y:S01]  /*3130*/  UIADD3 UR19, UR15, 0xc06, URZ ;  /* 0x00000c060f137890 */ /* 0x000fe2000fffe03f */
[----:B------:R-:W-:Y:S01]  /*3140*/  DFMA R8, R2, UR16, R8 ;  /* 0x0000001002087c2b */ /* 0x000fe20008000008 */
[----:B------:R-:W-:Y:S01]  /*3150*/  UIADD3 UR18, UR29, 0x406, URZ ;  /* 0x000004061d127890 */ /* 0x000fe2000fffe03f */
[----:B------:R-:W-:Y:S01]  /*3160*/  UMOV UR16, 0x9f02676f ;  /* 0x9f02676f00107882 */ /* 0x000fe20000000000 */
[----:B------:R-:W-:-:S05]  /*3170*/  UMOV UR17, 0x3ef3b266 ;  /* 0x3ef3b26600117882 */ /* 0x000fca0000000000 */
[----:B------:R-:W-:Y:S01]  /*3180*/  DFMA R8, R2, R8, UR16 ;  /* 0x0000001002087e2b */ /* 0x000fe20008000008 */
[----:B------:R-:W-:Y:S01]  /*3190*/  UMOV UR16, UR19 ;  /* 0x0000001300107c82 */ /* 0x000fe20008000000 */
[----:B------:R-:W-:Y:S01]  /*31a0*/  UMOV UR17, 0x40000040 ;  /* 0x4000004000117882 */ /* 0x000fe20000000000 */
[----:B------:R-:W-:-:S05]  /*31b0*/  UMOV UR19, 0x40000040 ;  /* 0x4000004000137882 */ /* 0x000fca0000000000 */
[----:B------:R-:W-:Y:S01]  /*31c0*/  DFMA R8, R2, R8, UR32 ;  /* 0x0000002002087e2b */ /* 0x000fe20008000008 */
[----:B------:R-:W-:Y:S02]  /*31d0*/  WARPGROUP.DEPBAR.LE gsb0, 0x0 ;  /* 0x00008000000079c5 */ /* 0x000fe40000010000 */
[----:B------:R-:W-:-:S06]  /*31e0*/  WARPGROUP.ARRIVE ;  /* 0x00000000000079c5 */ /* 0x000fcc0000000000 */
[----:B------:R-:W-:Y:S01]  /*31f0*/  HGMMA.64x64x16.F32 R24, gdesc[UR16], R24, gsb0 ;  /* 0x00e00000101879f0 */ /* 0x000fe20008000818 */
[----:B------:R-:W-:Y:S01]  /*3200*/  UMOV UR16, 0x2d1b5154 ;  /* 0x2d1b515400107882 */ /* 0x000fe20000000000 */
[----:B------:R-:W-:Y:S01]  /*3210*/  UMOV UR17, 0x3f3c71c7 ;  /* 0x3f3c71c700117882 */ /* 0x000fe20000000000 */
[----:B------:R-:W-:Y:S01]  /*3220*/  UIADD3 UR18, UR29, 0x600, URZ ;  /* 0x000006001d127890 */ /* 0x000fe2000fffe03f */
[----:B------:R-:W-:Y:S01]  /*3230*/  DFMA R8, R2, R8, UR16 ;  /* 0x0000001002087e2b */ /* 0x000fe20008000008 */
[----:B------:R-:W-:Y:S01]  /*3240*/  UMOV UR16, 0x923be72d ;  /* 0x923be72d00107882 */ /* 0x000fe20000000000 */
[----:B------:R-:W-:Y:S01]  /*3250*/  UMOV UR17, 0x3f624924 ;  /* 0x3f62492400117882 */ /* 0x000fe20000000000 */
[----:B------:R-:W-:-:S05]  /*3260*/  UMOV UR19, 0x40000040 ;  /* 0x4000004000137882 */ /* 0x000fca0000000000 */
[----:B------:R-:W-:Y:S01]  /*3270*/  DFMA R10, R2, R8, UR16 ;  /* 0x00000010020a7e2b */ /* 0x000fe20008000008 */
[----:B------:R-:W-:Y:S01]  /*3280*/  UMOV UR16, 0x9999a3c4 ;  /* 0x9999a3c400107882 */ /* 0x000fe20000000000 */
[----:B------:R-:W-:Y:S01]  /*3290*/  UMOV UR17, 0x3f899999 ;  /* 0x3f89999900117882 */ /* 0x000fe20000000000 */
[----:B------:R-:W-:-:S05]  /*32a0*/  DADD R8, -R4, UR34 ;  /* 0x0000002204087e29 */ /* 0x000fca0008000100 */
[----:B------:R-:W-:Y:S01]  /*32b0*/  DFMA R10, R2, R10, UR16 ;  /* 0x00000010020a7e2b */ /* 0x000fe2000800000a */
[----:B------:R-:W-:Y:S01]  /*32c0*/  UMOV UR16, 0x55555554 ;  /* 0x5555555400107882 */ /* 0x000fe20000000000 */
[----:B------:R-:W-:Y:S01]  /*32d0*/  UMOV UR17, 0x3fb55555 ;  /* 0x3fb5555500117882 */ /* 0x000fe20000000000 */
[----:B------:R-:W-:-:S05]  /*32e0*/  DADD R8, R8, R8 ;  /* 0x0000000008087229 */ /* 0x000fca0000000008 */
[----:B------:R-:W-:Y:S01]  /*32f0*/  DFMA R10, R2, R10, UR16 ;  /* 0x00000010020a7e2b */ /* 0x000fe2000800000a */
[----:B------:R-:W-:Y:S01]  /*3300*/  UIADD3 UR16, UR15, 0xe00, URZ ;  /* 0x00000e000f107890 */ /* 0x000fe2000fffe03f */
[----:B------:R-:W-:Y:S01]  /*3310*/  UMOV UR17, 0x40000040 ;  /* 0x4000004000117882 */ /* 0x000fe20000000000 */
[----:B------:R-:W-:-:S08]  /*3320*/  DFMA R8, -R4, UR34, R8 ;  /* 0x0000002204087c2b */ /* 0x000fd00008000108 */
[----:B------:R-:W-:Y:S01]  /*3330*/  DMUL R12, R6, R8 ;  /* 0x00000008060c7228 */ /* 0x000fe20000000000 */
[----:B------:R-:W-:Y:S01]  /*3340*/  IMAD.MOV.U32 R6, RZ, RZ, -0x105c611 ;  /* 0xfefa39efff067424 */ /* 0x000fe200078e00ff */
[----:B------:R-:W-:Y:S01]  /*3350*/  DMUL R8, R2, R10 ;  /* 0x0000000a02087228 */ /* 0x000fe20000000000 */
[----:B------:R-:W-:-:S06]  /*3360*/  IMAD.MOV.U32 R7, RZ, RZ, 0x3fe62e42 ;  /* 0x3fe62e42ff077424 */ /* 0x000fcc00078e00ff */
[----:B------:R-:W-:Y:S02]  /*3370*/  DFMA R2, R6, 1, R4 ;  /* 0x3ff000000602782b */ /* 0x000fe40000000004 */
[----:B------:R-:W-:-:S06]  /*3380*/  DFMA R8, R4, R8, R12 ;  /* 0x000000080408722b */ /* 0x000fcc000000000c */
[----:B------:R-:W-:-:S08]  /*3390*/  DFMA R6, R6, -1, R2 ;  /* 0xbff000000606782b */ /* 0x000fd00000000002 */
[----:B------:R-:W-:Y:S01]  /*33a0*/  DADD R4, -R4, R6 ;  /* 0x0000000004047229 */ /* 0x000fe20000000106 */
[----:B------:R-:W-:Y:S02]  /*33b0*/  IMAD.MOV.U32 R6, RZ, RZ, 0x3b39803f ;  /* 0x3b39803fff067424 */ /* 0x000fe400078e00ff */
[----:B------:R-:W-:-:S05]  /*33c0*/  IMAD.MOV.U32 R7, RZ, RZ, 0x3c7abc9e ;  /* 0x3c7abc9eff077424 */ /* 0x000fca00078e00ff */
[----:B------:R-:W-:Y:S01]  /*33d0*/  DADD R4, R8, -R4 ;  /* 0x0000000008047229 */ /* 0x000fe20000000804 */
[----:B------:R-:W-:Y:S02]  /*33e0*/  WARPGROUP.DEPBAR.LE gsb0, 0x0 ;  /* 0x00008000000079c5 */ /* 0x000fe40000010000 */
[----:B------:R-:W-:-:S05]  /*33f0*/  WARPGROUP.ARRIVE ;  /* 0x00000000000079c5 */ /* 0x000fca0000000000 */
[----:B------:R-:W-:Y:S02]  /*3400*/  DFMA R4, R6, 1, R4 ;  /* 0x3ff000000604782b */ /* 0x000fe40000000004 */
[----:B------:R-:W-:Y:S01]  /*3410*/  HGMMA.64x64x16.F32 R24, gdesc[UR16], R24, gsb0 ;  /* 0x00e00000101879f0 */ /* 0x000fe20008000818 */
[----:B------:R-:W-:Y:S01]  /*3420*/  UMOV UR16, 0xffda0d24 ;  /* 0xffda0d2400107882 */ /* 0x000fe20000000000 */
[----:B------:R-:W-:Y:S01]  /*3430*/  UMOV UR17, 0x3c7777d0 ;  /* 0x3c7777d000117882 */ /* 0x000fe20000000000 */
[----:B------:R-:W-:Y:S01]  /*3440*/  UIADD3 UR18, UR29, 0x602, URZ ;  /* 0x000006021d127890 */ /* 0x000fe2000fffe03f */
[----:B------:R-:W-:Y:S02]  /*3450*/  UMOV UR19, 0x40000040 ;  /* 0x4000004000137882 */ /* 0x000fe40000000000 */
[----:B------:R-:W-:Y:S01]  /*3460*/  DADD R4, R2, R4 ;  /* 0x0000000002047229 */ /* 0x000fe20000000004 */
[----:B------:R-:W-:-:S07]  /*3470*/  LEA R2, R0, UR36, 0x2 ;  /* 0x0000002400027c11 */ /* 0x000fce000f8e10ff */
[----:B------:R-:W-:Y:S01]  /*3480*/  DMUL R8, R4, UR16 ;  /* 0x0000001004087c28 */ /* 0x000fe20008000000 */
[----:B------:R-:W-:Y:S01]  /*3490*/  UMOV UR16, 0x652b82fe ;  /* 0x652b82fe00107882 */ /* 0x000fe20000000000 */
[----:B------:R-:W-:-:S06]  /*34a0*/  UMOV UR17, 0x3ff71547 ;  /* 0x3ff7154700117882 */ /* 0x000fcc0000000000 */
[----:B------:R-:W-:Y:S01]  /*34b0*/  DFMA R4, R4, UR16, R8 ;  /* 0x0000001004047c2b */ /* 0x000fe20008000008 */
[----:B------:R-:W-:Y:S01]  /*34c0*/  UIADD3 UR16, UR15, 0xe02, URZ ;  /* 0x00000e020f107890 */ /* 0x000fe2000fffe03f */
[----:B------:R-:W-:-:S04]  /*34d0*/  UMOV UR17, 0x40000040 ;  /* 0x4000004000117882 */ /* 0x000fc80000000000 */
[----:B------:R-:W1:Y:S01]  /*34e0*/  F2F.F32.F64 R0, R4 ;  /* 0x0000000400007310 */ /* 0x000e620000301000 */
[----:B------:R-:W-:Y:S02]  /*34f0*/  WARPGROUP.DEPBAR.LE gsb0, 0x0 ;  /* 0x00008000000079c5 */ /* 0x000fe40000010000 */
[----:B------:R-:W1:Y:S04]  /*3500*/  LDS.64 R6, [R2+0x64000] ;  /* 0x0640000002067984 */ /* 0x000e680000000a00 */
[----:B------:R-:W2:Y:S04]  /*3510*/  LDS.64 R8, [R2+0x64020] ;  /* 0x0640200002087984 */ /* 0x000ea80000000a00 */
[----:B------:R-:W4:Y:S01]  /*3520*/  LDS.64 R12, [R2+0x64040] ;  /* 0x06404000020c7984 */ /* 0x000f220000000a00 */
[----:B------:R-:W-:-:S06]  /*3530*/  WARPGROUP.ARRIVE ;  /* 0x00000000000079c5 */ /* 0x000fcc0000000000 */
[----:B------:R-:W-:Y:S01]  /*3540*/  HGMMA.64x64x16.F32 R24, gdesc[UR16], R24, gsb0 ;  /* 0x00e00000101879f0 */ /* 0x000fe20008000818 */
[----:B------:R-:W-:Y:S02]  /*3550*/  UIADD3 UR16, UR15, 0xe04, URZ ;  /* 0x00000e040f107890 */ /* 0x000fe4000fffe03f */
[----:B------:R-:W-:Y:S01]  /*3560*/  UIADD3 UR18, UR29, 0x604, URZ ;  /* 0x000006041d127890 */ /* 0x000fe2000fffe03f */
[----:B------:R-:W-:Y:S01]  /*3570*/  UMOV UR17, 0x40000040 ;  /* 0x4000004000117882 */ /* 0x000fe20000000000 */
[----:B------:R-:W-:Y:S01]  /*3580*/  UMOV UR19, 0x40000040 ;  /* 0x4000004000137882 */ /* 0x000fe20000000000 */
[C---:B-1----:R-:W-:Y:S01]  /*3590*/  FMUL R4, R0.reuse, R6 ;  /* 0x0000000600047220 */ /* 0x042fe20000400000 */
[----:B------:R-:W-:-:S03]  /*35a0*/  FMUL R5, R0, R7 ;  /* 0x0000000700057220 */ /* 0x000fc60000400000 */
[----:B------:R-:W-:Y:S02]  /*35b0*/  IMAD.MOV.U32 R6, RZ, RZ, R4 ;  /* 0x000000ffff067224 */ /* 0x000fe400078e0004 */
[C---:B--2---:R-:W-:Y:S01]  /*35c0*/  FMUL R8, R0.reuse, R8 ;  /* 0x0000000800087220 */ /* 0x044fe20000400000 */
[----:B------:R-:W-:Y:S02]  /*35d0*/  IMAD.MOV.U32 R7, RZ, RZ, R5 ;  /* 0x000000ffff077224 */ /* 0x000fe400078e0005 */
[----:B------:R-:W-:Y:S01]  /*35e0*/  FMUL R9, R0, R9 ;  /* 0x0000000900097220 */ /* 0x000fe20000400000 */
[----:B------:R-:W-:Y:S02]  /*35f0*/  IMAD.MOV.U32 R10, RZ, RZ, R8 ;  /* 0x000000ffff0a7224 */ /* 0x000fe400078e0008 */
[----:B------:R4:W-:Y:S01]  /*3600*/  STL.128 [R1], R4 ;  /* 0x0000000401007387 */ /* 0x0009e20000100c00 */
[----:B------:R-:W-:-:S05]  /*3610*/  IMAD.MOV.U32 R11, RZ, RZ, R9 ;  /* 0x000000ffff0b7224 */ /* 0x000fca00078e0009 */
[----:B------:R-:W-:Y:S01]  /*3620*/  STL.128 [R1+0x10], R8 ;  /* 0x0000100801007387 */ /* 0x000fe20000100c00 */
[C---:B----4-:R-:W-:Y:S01]  /*3630*/  FMUL R4, R0.reuse, R12 ;  /* 0x0000000c00047220 */ /* 0x050fe20000400000 */
[----:B------:R-:W-:-:S03]  /*3640*/  FMUL R5, R0, R13 ;  /* 0x0000000d00057220 */ /* 0x000fc60000400000 */
[----:B------:R-:W-:Y:S02]  /*3650*/  IMAD.MOV.U32 R6, RZ, RZ, R4 ;  /* 0x000000ffff067224 */ /* 0x000fe400078e0004 */
[----:B------:R-:W-:-:S05]  /*3660*/  IMAD.MOV.U32 R7, RZ, RZ, R5 ;  /* 0x000000ffff077224 */ /* 0x000fca00078e0005 */
[----:B------:R-:W-:Y:S01]  /*3670*/  STL.128 [R1+0x20], R4 ;  /* 0x0000200401007387 */ /* 0x000fe20000100c00 */
[----:B------:R-:W-:-:S03]  /*3680*/  WARPGROUP.DEPBAR.LE gsb0, 0x0 ;  /* 0x00008000000079c5 */ /* 0x000fc60000010000 */
[----:B------:R-:W1:Y:S04]  /*3690*/  LDS.64 R14, [R2+0x64060] ;  /* 0x06406000020e7984 */ /* 0x000e680000000a00 */
[----:B------:R-:W2:Y:S01]  /*36a0*/  LDS.64 R8, [R2+0x640a0] ;  /* 0x0640a00002087984 */ /* 0x000ea20000000a00 */
[C---:B-1----:R-:W-:Y:S01]  /*36b0*/  FMUL R4, R0.reuse, R14 ;  /* 0x0000000e00047220 */ /* 0x042fe20000400000 */
[----:B------:R-:W-:-:S03]  /*36c0*/  FMUL R5, R0, R15 ;  /* 0x0000000f00057220 */ /* 0x000fc60000400000 */
[----:B------:R-:W-:Y:S02]  /*36d0*/  IMAD.MOV.U32 R6, RZ, RZ, R4 ;  /* 0x000000ffff067224 */ /* 0x000fe400078e0004 */
[C---:B--2---:R-:W-:Y:S01]  /*36e0*/  FMUL R8, R0.reuse, R8 ;  /* 0x0000000800087220 */ /* 0x044fe20000400000 */
[----:B------:R-:W-:Y:S02]  /*36f0*/  IMAD.MOV.U32 R7, RZ, RZ, R5 ;  /* 0x000000ffff077224 */ /* 0x000fe400078e0005 */
[----:B------:R-:W-:Y:S01]  /*3700*/  FMUL R9, R0, R9 ;  /* 0x0000000900097220 */ /* 0x000fe20000400000 */
[----:B------:R-:W-:Y:S02]  /*3710*/  IMAD.MOV.U32 R10, RZ, RZ, R8 ;  /* 0x000000ffff0a7224 */ /* 0x000fe400078e0008 */
[----:B------:R-:W-:Y:S01]  /*3720*/  STL.128 [R1+0x30], R4 ;  /* 0x0000300401007387 */ /* 0x000fe20000100c00 */
[----:B------:R-:W-:-:S03]  /*3730*/  IMAD.MOV.U32 R11, RZ, RZ, R9 ;  /* 0x000000ffff0b7224 */ /* 0x000fc600078e0009 */
[----:B------:R-:W1:Y:S01]  /*3740*/  LDS.64 R4, [R2+0x64080] ;  /* 0x0640800002047984 */ /* 0x000e620000000a00 */
[----:B------:R-:W-:-:S03]  /*3750*/  WARPGROUP.ARRIVE ;  /* 0x00000000000079c5 */ /* 0x000fc60000000000 */
[----:B------:R-:W-:Y:S03]  /*3760*/  STL.128 [R1+0x50], R8 ;  /* 0x0000500801007387 */ /* 0x000fe60000100c00 */
[----:B------:R-:W-:Y:S01]  /*3770*/  HGMMA.64x64x16.F32 R24, gdesc[UR16], R24, gsb0 ;  /* 0x00e00000101879f0 */ /* 0x000fe20008000818 */
[----:B------:R-:W-:Y:S02]  /*3780*/  UIADD3 UR16, UR15, 0xe06, URZ ;  /* 0x00000e060f107890 */ /* 0x000fe4000fffe03f */
[----:B------:R-:W-:Y:S01]  /*3790*/  UIADD3 UR18, UR29, 0x606, URZ ;  /* 0x000006061d127890 */ /* 0x000fe2000fffe03f */
[----:B------:R-:W-:Y:S01]  /*37a0*/  UMOV UR17, 0x40000040 ;  /* 0x4000004000117882 */ /* 0x000fe20000000000 */
[----:B------:R-:W-:Y:S01]  /*37b0*/  UMOV UR19, 0x40000040 ;  /* 0x4000004000137882 */ /* 0x000fe20000000000 */
[----:B------:R-:W-:Y:S02]  /*37c0*/  UIADD3 UR29, UR36, 0x644a0, URZ ;  /* 0x000644a0241d7890 */ /* 0x000fe4000fffe03f */
[----:B------:R-:W-:-:S04]  /*37d0*/  ULEA UR15, UR37, UR38, 0x1 ;  /* 0x00000026250f7291 */ /* 0x000fc8000f8e083f */
[----:B------:R-:W-:Y:S01]  /*37e0*/  ULEA UR15, UR15, UR29, 0x3 ;  /* 0x0000001d0f0f7291 */ /* 0x000fe2000f8e183f */
[C---:B-1----:R-:W-:Y:S01]  /*37f0*/  FMUL R4, R0.reuse, R4 ;  /* 0x0000000400047220 */ /* 0x042fe20000400000 */
[----:B------:R-:W-:-:S03]  /*3800*/  FMUL R5, R0, R5 ;  /* 0x0000000500057220 */ /* 0x000fc60000400000 */
[----:B------:R-:W-:Y:S02]  /*3810*/  IMAD.MOV.U32 R6, RZ, RZ, R4 ;  /* 0x000000ffff067224 */ /* 0x000fe400078e0004 */
[----:B------:R-:W-:-:S05]  /*3820*/  IMAD.MOV.U32 R7, RZ, RZ, R5 ;  /* 0x000000ffff077224 */ /* 0x000fca00078e0005 */
[----:B------:R-:W-:Y:S01]  /*3830*/  STL.128 [R1+0x40], R4 ;  /* 0x0000400401007387 */ /* 0x000fe20000100c00 */
[----:B------:R-:W-:-:S03]  /*3840*/  WARPGROUP.DEPBAR.LE gsb0, 0x0 ;  /* 0x00008000000079c5 */ /* 0x000fc60000010000 */
[----:B------:R-:W1:Y:S04]  /*3850*/  LDS.64 R12, [R2+0x640c0] ;  /* 0x0640c000020c7984 */ /* 0x000e680000000a00 */
[----:B------:R-:W2:Y:S01]  /*3860*/  LDS.64 R2, [R2+0x640e0] ;  /* 0x0640e00002027984 */ /* 0x000ea20000000a00 */
[----:B------:R-:W-:-:S06]  /*3870*/  WARPGROUP.ARRIVE ;  /* 0x00000000000079c5 */ /* 0x000fcc0000000000 */
[----:B------:R-:W-:Y:S01]  /*3880*/  HGMMA.64x64x16.F32 R24, gdesc[UR16], R24, gsb0 ;  /* 0x00e00000101879f0 */ /* 0x000fe20008000818 */
[C---:B-1----:R-:W-:Y:S01]  /*3890*/  FMUL R4, R0.reuse, R12 ;  /* 0x0000000c00047220 */ /* 0x042fe20000400000 */
[----:B------:R-:W-:-:S03]  /*38a0*/  FMUL R5, R0, R13 ;  /* 0x0000000d00057220 */ /* 0x000fc60000400000 */
[----:B------:R-:W-:Y:S02]  /*38b0*/  IMAD.MOV.U32 R6, RZ, RZ, R4 ;  /* 0x000000ffff067224 */ /* 0x000fe400078e0004 */
[----:B------:R-:W-:-:S05]  /*38c0*/  IMAD.MOV.U32 R7, RZ, RZ, R5 ;  /* 0x000000ffff077224 */ /* 0x000fca00078e0005 */
[----:B------:R2:W-:Y:S02]  /*38d0*/  STL.128 [R1+0x60], R4 ;  /* 0x0000600401007387 */ /* 0x0005e40000100c00 */
[C---:B--2---:R-:W-:Y:S01]  /*38e0*/  FMUL R4, R0.reuse, R2 ;  /* 0x0000000200047220 */ /* 0x044fe20000400000 */
[----:B------:R-:W-:Y:S01]  /*38f0*/  FMUL R5, R0, R3 ;  /* 0x0000000300057220 */ /* 0x000fe20000400000 */
[----:B------:R-:W-:Y:S02]  /*3900*/  IMAD.U32 R0, RZ, RZ, UR26 ;  /* 0x0000001aff007e24 */ /* 0x000fe4000f8e00ff */
[----:B------:R-:W-:Y:S02]  /*3910*/  IMAD.MOV.U32 R6, RZ, RZ, R4 ;  /* 0x000000ffff067224 */ /* 0x000fe400078e0004 */
[----:B------:R-:W-:Y:S02]  /*3920*/  IMAD R0, R0, 0x40, R153 ;  /* 0x0000004000007824 */ /* 0x000fe400078e0299 */
[----:B------:R-:W-:-:S02]  /*3930*/  IMAD.MOV.U32 R7, RZ, RZ, R5 ;  /* 0x000000ffff077224 */ /* 0x000fc400078e0005 */
[----:B------:R-:W-:Y:S01]  /*3940*/  IMAD.U32 R2, RZ, RZ, UR23 ;  /* 0x00000017ff027e24 */ /* 0x000fe2000f8e00ff */
[----:B------:R-:W-:Y:S02]  /*3950*/  LEA R0, R0, UR36, 0x2 ;  /* 0x0000002400007c11 */ /* 0x000fe4000f8e10ff */
[----:B------:R1:W-:Y:S01]  /*3960*/  STL.128 [R1+0x70], R4 ;  /* 0x0000700401007387 */ /* 0x0003e20000100c00 */
[----:B------:R-:W-:-:S03]  /*3970*/  WARPGROUP.DEPBAR.LE gsb0, 0x0 ;  /* 0x00008000000079c5 */ /* 0x000fc60000010000 */
[----:B------:R2:W4:Y:S04]  /*3980*/  LDS.64 R12, [R0+0x64020] ;  /* 0x06402000000c7984 */ /* 0x0005280000000a00 */
[----:B------:R2:W2:Y:S01]  /*3990*/  LDS.64 R96, [R0+0x64040] ;  /* 0x0640400000607984 */ /* 0x0004a20000000a00 */
[----:B-1----:R-:W-:-:S03]  /*39a0*/  SHF.L.U32 R4, R2, 0x1f, RZ ;  /* 0x0000001f02047819 */ /* 0x002fc600000006ff */
[----:B------:R1:W1:Y:S04]  /*39b0*/  LDS.64 R94, [R0+0x64060] ;  /* 0x06406000005e7984 */ /* 0x0002680000000a00 */
[----:B------:R1:W1:Y:S04]  /*39c0*/  LDS.64 R2, [R0+0x64000] ;  /* 0x0640000000027984 */ /* 0x0002680000000a00 */
[----:B------:R1:W1:Y:S04]  /*39d0*/  LDS.64 R92, [R0+0x64080] ;  /* 0x06408000005c7984 */ /* 0x0002680000000a00 */
[----:B------:R1:W1:Y:S04]  /*39e0*/  LDS.64 R90, [R0+0x640a0] ;  /* 0x0640a000005a7984 */ /* 0x0002680000000a00 */
[----:B------:R1:W1:Y:S04]  /*39f0*/  LDS.64 R88, [R0+0x640c0] ;  /* 0x0640c00000587984 */ /* 0x0002680000000a00 */
[----:B------:R1:W1:Y:S01]  /*3a00*/  LDS.64 R22, [R0+0x640e0] ;  /* 0x0640e00000167984 */ /* 0x0002620000000a00 */
[----:B------:R-:W5:Y:S02]  /*3a10*/  SYNCS.PHASECHK.TRANS64.TRYWAIT P1, [UR15], R4 ;  /* 0x00000004ff0075a7 */ /* 0x000f64000802014f */
[----:B-12-45:R-:W-:Y:S05]  /*3a20*/  @!P1 BRA `(.L_x_23) ;  /* 0x000000d0009c9947 */ /* 0x036fea0003800000 */
.L_x_152:
[----:B------:R-:W2:Y:S01]  /*3a30*/  LDL.128 R8, [R1] ;  /* 0x0000000001087983 */ /* 0x000ea20000100c00 */
[--C-:B------:R-:W-:Y:S01]  /*3a40*/  FADD R105, R24, -R2.reuse ;  /* 0x8000000218697221 */ /* 0x100fe20000000000 */
[----:B------:R-:W-:Y:S01]  /*3a50*/  FADD R101, R26, -R2 ;  /* 0x800000021a657221 */ /* 0x000fe20000000000 */
[--C-:B------:R-:W-:Y:S01]  /*3a60*/  FADD R103, R25, -R3.reuse ;  /* 0x8000000319677221 */ /* 0x100fe20000000000 */
[----:B-1----:R-:W4:Y:S01]  /*3a70*/  LDL.128 R4, [R1+0x10] ;  /* 0x0000100001047983 */ /* 0x002f220000100c00 */
[C---:B------:R-:W-:Y:S01]  /*3a80*/  VIADD R0, R152.reuse, 0x8 ;  /* 0x0000000898007836 */ /* 0x040fe20000000000 */
[----:B------:R-:W-:Y:S01]  /*3a90*/  ISETP.GE.AND P5, PT, R152, UR10, PT ;  /* 0x0000000a98007c0c */ /* 0x000fe2000bfa6270 */
[----:B------:R-:W-:Y:S01]  /*3aa0*/  FADD R100, R27, -R3 ;  /* 0x800000031b647221 */ /* 0x000fe20000000000 */
[----:B------:R-:W3:Y:S02]  /*3ab0*/  LDL.128 R16, [R1+0x20] ;  /* 0x0000200001107983 */ /* 0x000ee40000100c00 */
[----:B------:R-:W-:-:S02]  /*3ac0*/  ISETP.GE.AND P6, PT, R0, UR10, PT ;  /* 0x0000000a00007c0c */ /* 0x000fc4000bfc6270 */
[----:B------:R-:W-:Y:S01]  /*3ad0*/  FSEL R3, R56, -INF , !P5 ;  /* 0xff80000038037808 */ /* 0x000fe20006800000 */
[----:B------:R-:W-:Y:S01]  /*3ae0*/  STL [R1+0x4a0], R154 ;  /* 0x0004a09a01007387 */ /* 0x000fe20000100800 */
[----:B------:R-:W-:Y:S02]  /*3af0*/  FSEL R27, R58, -INF , !P6 ;  /* 0xff8000003a1b7808 */ /* 0x000fe40007000000 */
[----:B------:R-:W-:Y:S01]  /*3b00*/  FSEL R26, R59, -INF , !P6 ;  /* 0xff8000003b1a7808 */ /* 0x000fe20007000000 */
[----:B------:R1:W-:Y:S01]  /*3b10*/  STL.64 [R1+0x498], R152 ;  /* 0x0004989801007387 */ /* 0x0003e20000100a00 */
[----:B------:R-:W-:Y:S02]  /*3b20*/  FSEL R21, R57, -INF , !P5 ;  /* 0xff80000039157808 */ /* 0x000fe40006800000 */
[----:B------:R-:W-:Y:S01]  /*3b30*/  FSEL R25, R60, -INF , !P5 ;  /* 0xff8000003c197808 */ /* 0x000fe20006800000 */
[----:B------:R-:W3:Y:S01]  /*3b40*/  LDL.LU.128 R108, [R1+0x80] ;  /* 0x00008000016c7983 */ /* 0x000ee20000300c00 */
[----:B------:R-:W-:-:S02]  /*3b50*/  FSEL R24, R61, -INF , !P5 ;  /* 0xff8000003d187808 */ /* 0x000fc40006800000 */
[----:B------:R-:W-:Y:S01]  /*3b60*/  FSEL R2, R62, -INF , !P6 ;  /* 0xff8000003e027808 */ /* 0x000fe20007000000 */
[----:B------:R-:W3:Y:S01]  /*3b70*/  LDL.LU.128 R112, [R1+0x90] ;  /* 0x0000900001707983 */ /* 0x000ee20000300c00 */
[----:B------:R-:W-:-:S03]  /*3b80*/  FSEL R0, R63, -INF , !P6 ;  /* 0xff8000003f007808 */ /* 0x000fc60007000000 */
[----:B------:R-:W3:Y:S04]  /*3b90*/  LDL.LU.128 R116, [R1+0xa0] ;  /* 0x0000a00001747983 */ /* 0x000ee80000300c00 */
        /* <DEDUP_REMOVED lines=8> */
[----:B-1----:R-:W3:Y:S04]  /*3c20*/  LDL.LU.128 R152, [R1+0x130] ;  /* 0x0001300001987983 */ /* 0x002ee80000300c00 */
        /* <DEDUP_REMOVED lines=19> */
[----:B------:R-:W3:Y:S01]  /*3d60*/  LDL.LU.128 R232, [R1+0x270] ;  /* 0x0002700001e87983 */ /* 0x000ee20000300c00 */
[----:B--2---:R-:W-:Y:S01]  /*3d70*/  FFMA R27, R27, UR11, -R10 ;  /* 0x0000000b1b1b7c23 */ /* 0x004fe2000800080a */
[----:B------:R-:W-:Y:S01]  /*3d80*/  FFMA R26, R26, UR11, -R11 ;  /* 0x0000000b1a1a7c23 */ /* 0x000fe2000800080b */
[----:B------:R-:W-:Y:S01]  /*3d90*/  FFMA R3, R3, UR11, -R8 ;  /* 0x0000000b03037c23 */ /* 0x000fe20008000808 */
[----:B------:R-:W-:Y:S01]  /*3da0*/  FFMA R21, R21, UR11, -R9 ;  /* 0x0000000b15157c23 */ /* 0x000fe20008000809 */
[----:B----4-:R-:W-:Y:S01]  /*3db0*/  FFMA R25, R25, UR11, -R4 ;  /* 0x0000000b19197c23 */ /* 0x010fe20008000804 */
[----:B------:R-:W-:Y:S01]  /*3dc0*/  FFMA R24, R24, UR11, -R5 ;  /* 0x0000000b18187c23 */ /* 0x000fe20008000805 */
[----:B------:R-:W-:Y:S01]  /*3dd0*/  FFMA R2, R2, UR11, -R6 ;  /* 0x0000000b02027c23 */ /* 0x000fe20008000806 */
[----:B------:R-:W-:Y:S01]  /*3de0*/  FFMA R0, R0, UR11, -R7 ;  /* 0x0000000b00007c23 */ /* 0x000fe20008000807 */
[----:B------:R-:W2:Y:S04]  /*3df0*/  LDL.128 R8, [R1+0x30] ;  /* 0x0000300001087983 */ /* 0x000ea80000100c00 */
[----:B------:R-:W4:Y:S01]  /*3e00*/  LDL.128 R4, [R1+0x40] ;  /* 0x0000400001047983 */ /* 0x000f220000100c00 */
[----:B------:R-:W-:-:S02]  /*3e10*/  FSETP.GEU.AND P3, PT, R27, -126, PT ;  /* 0xc2fc00001b00780b */ /* 0x000fc40003f6e000 */
[----:B------:R-:W-:Y:S02]  /*3e20*/  FSETP.GEU.AND P4, PT, R26, -126, PT ;  /* 0xc2fc00001a00780b */ /* 0x000fe40003f8e000 */
[----:B------:R-:W-:Y:S02]  /*3e30*/  FSETP.GEU.AND P1, PT, R2, -126, PT ;  /* 0xc2fc00000200780b */ /* 0x000fe40003f2e000 */
[----:B------:R-:W-:Y:S01]  /*3e40*/  FSETP.GEU.AND P2, PT, R3, -126, PT ;  /* 0xc2fc00000300780b */ /* 0x000fe20003f4e000 */
[----:B------:R-:W-:Y:S01]  /*3e50*/  FADD R102, R30, -R12 ;  /* 0x8000000c1e667221 */ /* 0x000fe20000000000 */
[----:B------:R-:W-:Y:S01]  /*3e60*/  FADD R98, R31, -R13 ;  /* 0x8000000d1f627221 */ /* 0x000fe20000000000 */
[----:B------:R-:W-:-:S04]  /*3e70*/  FSEL R56, R64, -INF , !P5 ;  /* 0xff80000040387808 */ /* 0x000fc80006800000 */
[----:B------:R-:W-:Y:S02]  /*3e80*/  @!P3 FMUL R27, R27, 0.5 ;  /* 0x3f0000001b1bb820 */ /* 0x000fe40000400000 */
[----:B------:R-:W-:Y:S02]  /*3e90*/  @!P4 FMUL R26, R26, 0.5 ;  /* 0x3f0000001a1ac820 */ /* 0x000fe40000400000 */
[----:B------:R-:W-:Y:S02]  /*3ea0*/  @!P1 FMUL R2, R2, 0.5 ;  /* 0x3f00000002029820 */ /* 0x000fe40000400000 */
[----:B------:R-:W-:Y:S01]  /*3eb0*/  @!P2 FMUL R3, R3, 0.5 ;  /* 0x3f0000000303a820 */ /* 0x000fe20000400000 */
[----:B------:R-:W-:Y:S01]  /*3ec0*/  FSEL R31, R65, -INF , !P5 ;  /* 0xff800000411f7808 */ /* 0x000fe20006800000 */
[----:B------:R-:W-:Y:S01]  /*3ed0*/  MUFU.EX2 R64, R2 ;  /* 0x0000000200407308 */ /* 0x000fe20000000800 */
[----:B------:R-:W-:-:S07]  /*3ee0*/  FSEL R30, R66, -INF , !P6 ;  /* 0xff800000421e7808 */ /* 0x000fce0007000000 */
[----:B------:R-:W1:Y:S08]  /*3ef0*/  MUFU.EX2 R66, R27 ;  /* 0x0000001b00427308 */ /* 0x000e700000000800 */
[----:B------:R-:W1:Y:S08]  /*3f00*/  MUFU.EX2 R65, R26 ;  /* 0x0000001a00417308 */ /* 0x000e700000000800 */
[----:B------:R-:W1:Y:S02]  /*3f10*/  MUFU.EX2 R63, R3 ;  /* 0x00000003003f7308 */ /* 0x000e640000000800 */
[----:B-1----:R-:W-:Y:S01]  /*3f20*/  @!P3 FMUL R66, R66, R66 ;  /* 0x000000424242b220 */ /* 0x002fe20000400000 */
[----:B------:R-:W-:Y:S01]  /*3f30*/  @!P1 FMUL R64, R64, R64 ;  /* 0x0000004040409220 */ /* 0x000fe20000400000 */
[----:B------:R-:W-:Y:S01]  /*3f40*/  FSETP.GEU.AND P3, PT, R21, -126, PT ;  /* 0xc2fc00001500780b */ /* 0x000fe20003f6e000 */
[----:B------:R-:W-:Y:S01]  /*3f50*/  FADD R104, R28, -R12 ;  /* 0x8000000c1c687221 */ /* 0x000fe20000000000 */
[----:B------:R-:W-:Y:S01]  /*3f60*/  FSETP.GEU.AND P1, PT, R25, -126, PT ;  /* 0xc2fc00001900780b */ /* 0x000fe20003f2e000 */
[----:B------:R-:W-:-:S02]  /*3f70*/  FADD R99, R29, -R13 ;  /* 0x8000000d1d637221 */ /* 0x000fc40000000000 */
[----:B------:R-:W4:Y:S01]  /*3f80*/  LDL.128 R12, [R1+0x50] ;  /* 0x00005000010c7983 */ /* 0x000f220000100c00 */
[----:B------:R-:W-:Y:S01]  /*3f90*/  @!P4 FMUL R65, R65, R65 ;  /* 0x000000414141c220 */ /* 0x000fe20000400000 */
[----:B------:R-:W-:Y:S01]  /*3fa0*/  FSETP.GEU.AND P4, PT, R0, -126, PT ;  /* 0xc2fc00000000780b */ /* 0x000fe20003f8e000 */
[----:B------:R-:W-:Y:S01]  /*3fb0*/  @!P2 FMUL R63, R63, R63 ;  /* 0x0000003f3f3fa220 */ /* 0x000fe20000400000 */
[----:B------:R-:W-:-:S04]  /*3fc0*/  FSETP.GEU.AND P2, PT, R24, -126, PT ;  /* 0xc2fc00001800780b */ /* 0x000fc80003f4e000 */
[----:B------:R-:W-:Y:S02]  /*3fd0*/  @!P3 FMUL R21, R21, 0.5 ;  /* 0x3f0000001515b820 */ /* 0x000fe40000400000 */
[----:B------:R-:W-:-:S05]  /*3fe0*/  @!P1 FMUL R25, R25, 0.5 ;  /* 0x3f00000019199820 */ /* 0x000fca0000400000 */
[----:B------:R-:W-:Y:S01]  /*3ff0*/  @!P4 FMUL R0, R0, 0.5 ;  /* 0x3f0000000000c820 */ /* 0x000fe20000400000 */
[----:B------:R-:W1:Y:S01]  /*4000*/  MUFU.EX2 R62, R21 ;  /* 0x00000015003e7308 */ /* 0x000e620000000800 */
[----:B------:R-:W-:-:S07]  /*4010*/  @!P2 FMUL R24, R24, 0.5 ;  /* 0x3f0000001818a820 */ /* 0x000fce0000400000 */
[----:B------:R-:W1:Y:S01]  /*4020*/  MUFU.EX2 R61, R0 ;  /* 0x00000000003d7308 */ /* 0x000e620000000800 */
[----:B------:R-:W-:-:S07]  /*4030*/  ULOP3.LUT UR33, UR14, 0x2000000, URZ, 0xfc, !UPT ;  /* 0x020000000e217892 */ /* 0x000fce000f8efc3f */
[----:B------:R-:W1:Y:S08]  /*4040*/  MUFU.EX2 R60, R25 ;  /* 0x00000019003c7308 */ /* 0x000e700000000800 */
[----:B------:R-:W1:Y:S01]  /*4050*/  MUFU.EX2 R59, R24 ;  /* 0x00000018003b7308 */ /* 0x000e620000000800 */
[----:B------:R-:W-:Y:S02]  /*4060*/  ULOP3.LUT UR32, UR38, 0x1, URZ, 0xc, !UPT ;  /* 0x0000000126207892 */ /* 0x000fe4000f8e0c3f */
[----:B------:R-:W-:Y:S01]  /*4070*/  USHF.L.U32 UR14, UR37, 0x1, URZ ;  /* 0x00000001250e7899 */ /* 0x000fe2000800063f */
[----:B------:R-:W-:-:S03]  /*4080*/  FSEL R29, R67, -INF , !P6 ;  /* 0xff800000431d7808 */ /* 0x000fc60007000000 */
[----:B------:R-:W-:Y:S01]  /*4090*/  ULOP3.LUT UR14, UR14, 0xfffffffe, UR32, 0xe2, !UPT ;  /* 0xfffffffe0e0e7892 */ /* 0x000fe2000f8ee220 */
[----:B---3--:R-:W-:Y:S01]  /*40a0*/  FFMA R56, R56, UR11, -R16 ;  /* 0x0000000b38387c23 */ /* 0x008fe20008000810 */
[----:B------:R-:W-:Y:S01]  /*40b0*/  FFMA R31, R31, UR11, -R17 ;  /* 0x0000000b1f1f7c23 */ /* 0x000fe20008000811 */
[----:B------:R-:W-:Y:S01]  /*40c0*/  FFMA R30, R30, UR11, -R18 ;  /* 0x0000000b1e1e7c23 */ /* 0x000fe20008000812 */
[----:B------:R-:W-:Y:S01]  /*40d0*/  ULEA UR16, UR14, UR29, 0x3 ;  /* 0x0000001d0e107291 */ /* 0x000fe2000f8e183f */
[----:B------:R-:W-:Y:S01]  /*40e0*/  FFMA R29, R29, UR11, -R19 ;  /* 0x0000000b1d1d7c23 */ /* 0x000fe20008000813 */
[----:B-1----:R-:W-:Y:S01]  /*40f0*/  @!P3 FMUL R62, R62, R62 ;  /* 0x0000003e3e3eb220 */ /* 0x002fe20000400000 */
[----:B------:R-:W-:Y:S01]  /*4100*/  @!P4 FMUL R61, R61, R61 ;  /* 0x0000003d3d3dc220 */ /* 0x000fe20000400000 */
[----:B------:R-:W-:Y:S01]  /*4110*/  @!P1 FMUL R60, R60, R60 ;  /* 0x0000003c3c3c9220 */ /* 0x000fe20000400000 */
[----:B------:R-:W-:Y:S01]  /*4120*/  FSEL R28, R68, -INF , !P5 ;  /* 0xff800000441c7808 */ /* 0x000fe20006800000 */
[----:B------:R-:W-:Y:S01]  /*4130*/  @!P2 FMUL R59, R59, R59 ;  /* 0x0000003b3b3ba220 */ /* 0x000fe20000400000 */
[----:B------:R-:W-:-:S02]  /*4140*/  FSEL R19, R69, -INF , !P5 ;  /* 0xff80000045137808 */ /* 0x000fc40006800000 */
[----:B------:R-:W-:Y:S02]  /*4150*/  FSEL R16, R70, -INF , !P6 ;  /* 0xff80000046107808 */ /* 0x000fe40007000000 */
[----:B------:R-:W-:Y:S02]  /*4160*/  FSEL R3, R71, -INF , !P6 ;  /* 0xff80000047037808 */ /* 0x000fe40007000000 */
[----:B------:R-:W-:Y:S02]  /*4170*/  FSEL R18, R72, -INF , !P5 ;  /* 0xff80000048127808 */ /* 0x000fe40006800000 */
[----:B------:R-:W-:Y:S02]  /*4180*/  FSEL R17, R73, -INF , !P5 ;  /* 0xff80000049117808 */ /* 0x000fe40006800000 */
[----:B------:R-:W-:Y:S02]  /*4190*/  FSEL R2, R74, -INF , !P6 ;  /* 0xff8000004a027808 */ /* 0x000fe40007000000 */
[----:B------:R-:W-:Y:S01]  /*41a0*/  FSEL R0, R75, -INF , !P6 ;  /* 0xff8000004b007808 */ /* 0x000fe20007000000 */
[----:B------:R-:W-:Y:S01]  /*41b0*/  ULEA UR17, UR26, UR33, 0xb ;  /* 0x000000211a117291 */ /* 0x000fe2000f8e583f */
[----:B------:R-:W-:-:S02]  /*41c0*/  F2FP.F16.F32.PACK_AB R25, R65, R66 ;  /* 0x000000424119723e */ /* 0x000fc400000000ff */
[----:B------:R-:W-:Y:S02]  /*41d0*/  F2FP.F16.F32.PACK_AB R24, R62, R63 ;  /* 0x0000003f3e18723e */ /* 0x000fe400000000ff */
[----:B------:R-:W-:Y:S02]  /*41e0*/  F2FP.F16.F32.PACK_AB R27, R61, R64 ;  /* 0x000000403d1b723e */ /* 0x000fe400000000ff */
[----:B------:R-:W-:Y:S01]  /*41f0*/  F2FP.F16.F32.PACK_AB R26, R59, R60 ;  /* 0x0000003c3b1a723e */ /* 0x000fe200000000ff */
[----:B------:R-:W-:Y:S01]  /*4200*/  UMOV UR14, UR17 ;  /* 0x00000011000e7c82 */ /* 0x000fe20008000000 */
[----:B------:R-:W-:Y:S01]  /*4210*/  UMOV UR15, 0x40000040 ;  /* 0x40000040000f7882 */ /* 0x000fe20000000000 */
[----:B------:R-:W-:Y:S02]  /*4220*/  FSETP.GEU.AND P3, PT, R30, -126, PT ;  /* 0xc2fc00001e00780b */ /* 0x000fe40003f6e000 */
[----:B------:R-:W-:Y:S02]  /*4230*/  FSETP.GEU.AND P2, PT, R56, -126, PT ;  /* 0xc2fc00003800780b */ /* 0x000fe40003f4e000 */
[----:B------:R-:W-:-:S09]  /*4240*/  FSETP.GEU.AND P4, PT, R29, -126, PT ;  /* 0xc2fc00001d00780b */ /* 0x000fd20003f8e000 */
[----:B------:R-:W-:Y:S02]  /*4250*/  @!P3 FMUL R30, R30, 0.5 ;  /* 0x3f0000001e1eb820 */ /* 0x000fe40000400000 */
[----:B------:R-:W-:Y:S02]  /*4260*/  @!P2 FMUL R56, R56, 0.5 ;  /* 0x3f0000003838a820 */ /* 0x000fe40000400000 */
[----:B------:R-:W-:Y:S01]  /*4270*/  @!P4 FMUL R29, R29, 0.5 ;  /* 0x3f0000001d1dc820 */ /* 0x000fe20000400000 */
[----:B------:R-:W1:Y:S08]  /*4280*/  MUFU.EX2 R58, R30 ;  /* 0x0000001e003a7308 */ /* 0x000e700000000800 */
[----:B------:R-:W3:Y:S08]  /*4290*/  MUFU.EX2 R57, R29 ;  /* 0x0000001d00397308 */ /* 0x000ef00000000800 */
[----:B------:R-:W3:Y:S01]  /*42a0*/  MUFU.EX2 R56, R56 ;  /* 0x0000003800387308 */ /* 0x000ee20000000800 */
        /* <DEDUP_REMOVED lines=10> */
[----:B------:R-:W-:Y:S01]  /*4350*/  SYNCS.ARRIVE.TRANS64.A1T0 RZ, [UR16], RZ ;  /* 0x000000ffffff79a7 */ /* 0x000fe20008100010 */
[----:B------:R-:W-:-:S06]  /*4360*/  WARPGROUP.ARRIVE ;  /* 0x00000000000079c5 */ /* 0x000fcc0000000000 */
[----:B------:R-:W-:Y:S01]  /*4370*/  HGMMA.64x256x16.F32 R108, R24, gdesc[UR12].tnspB, R108, gsb0 ;  /* 0x43e0000c186c7df0 */ /* 0x000fe2000800086c */
[----:B------:R-:W-:-:S13]  /*4380*/  FSETP.GEU.AND P1, PT, R16, -126, PT ;  /* 0xc2fc00001000780b */ /* 0x000fda0003f2e000 */
[----:B------:R-:W-:-:S04]  /*4390*/  @!P1 FMUL R16, R16, 0.5 ;  /* 0x3f00000010109820 */ /* 0x000fc80000400000 */
[----:B------:R-:W3:Y:S01]  /*43a0*/  MUFU.EX2 R30, R16 ;  /* 0x00000010001e7308 */ /* 0x000ee20000000800 */
[----:B-1----:R-:W-:Y:S01]  /*43b0*/  @!P3 FMUL R58, R58, R58 ;  /* 0x0000003a3a3ab220 */ /* 0x002fe20000400000 */
[----:B------:R-:W-:Y:S01]  /*43c0*/  FSETP.GEU.AND P3, PT, R31, -126, PT ;  /* 0xc2fc00001f00780b */ /* 0x000fe20003f6e000 */
[----:B---3--:R-:W-:Y:S01]  /*43d0*/  @!P4 FMUL R57, R57, R57 ;  /* 0x000000393939c220 */ /* 0x008fe20000400000 */
[----:B------:R-:W-:Y:S01]  /*43e0*/  @!P2 FMUL R56, R56, R56 ;  /* 0x000000383838a220 */ /* 0x000fe20000400000 */
[----:B------:R-:W-:Y:S02]  /*43f0*/  FSETP.GEU.AND P4, PT, R3, -126, PT ;  /* 0xc2fc00000300780b */ /* 0x000fe40003f8e000 */
[----:B------:R-:W-:Y:S01]  /*4400*/  FSETP.GEU.AND P2, PT, R19, -126, PT ;  /* 0xc2fc00001300780b */ /* 0x000fe20003f4e000 */
[----:B------:R-:W-:Y:S01]  /*4410*/  @!P1 FMUL R30, R30, R30 ;  /* 0x0000001e1e1e9220 */ /* 0x000fe20000400000 */
[----:B------:R-:W-:-:S06]  /*4420*/  FSETP.GEU.AND P1, PT, R28, -126, PT ;  /* 0xc2fc00001c00780b */ /* 0x000fcc0003f2e000 */
[----:B------:R-:W-:-:S03]  /*4430*/  @!P3 FMUL R31, R31, 0.5 ;  /* 0x3f0000001f1fb820 */ /* 0x000fc60000400000 */
[----:B------:R-:W-:Y:S02]  /*4440*/  @!P4 FMUL R3, R3, 0.5 ;  /* 0x3f0000000303c820 */ /* 0x000fe40000400000 */
[----:B------:R-:W-:Y:S02]  /*4450*/  @!P2 FMUL R19, R19, 0.5 ;  /* 0x3f0000001313a820 */ /* 0x000fe40000400000 */
[----:B------:R-:W-:Y:S01]  /*4460*/  MUFU.EX2 R29, R3 ;  /* 0x00000003001d7308 */ /* 0x000fe20000000800 */
[----:B------:R-:W-:-:S07]  /*4470*/  @!P1 FMUL R28, R28, 0.5 ;  /* 0x3f0000001c1c9820 */ /* 0x000fce0000400000 */
[----:B------:R-:W1:Y:S08]  /*4480*/  MUFU.EX2 R31, R31 ;  /* 0x0000001f001f7308 */ /* 0x000e700000000800 */
[----:B------:R-:W3:Y:S08]  /*4490*/  MUFU.EX2 R28, R28 ;  /* 0x0000001c001c7308 */ /* 0x000ef00000000800 */
[----:B------:R-:W3:Y:S01]  /*44a0*/  MUFU.EX2 R21, R19 ;  /* 0x0000001300157308 */ /* 0x000ee20000000800 */
[----:B-1----:R-:W-:Y:S01]  /*44b0*/  @!P3 FMUL R31, R31, R31 ;  /* 0x0000001f1f1fb220 */ /* 0x002fe20000400000 */
[----:B------:R-:W-:Y:S01]  /*44c0*/  @!P4 FMUL R29, R29, R29 ;  /* 0x0000001d1d1dc220 */ /* 0x000fe20000400000 */
[----:B------:R-:W-:Y:S01]  /*44d0*/  UIADD3 UR14, UR17, 0x80, URZ ;  /* 0x00000080110e7890 */ /* 0x000fe2000fffe03f */
[----:B---3--:R-:W-:Y:S01]  /*44e0*/  @!P1 FMUL R28, R28, R28 ;  /* 0x0000001c1c1c9220 */ /* 0x008fe20000400000 */
[----:B------:R-:W-:Y:S01]  /*44f0*/  @!P2 FMUL R21, R21, R21 ;  /* 0x000000151515a220 */ /* 0x000fe20000400000 */
[----:B------:R-:W-:Y:S01]  /*4500*/  UMOV UR15, 0x40000040 ;  /* 0x40000040000f7882 */ /* 0x000fe20000000000 */
[----:B------:R-:W-:-:S05]  /*4510*/  FSEL R78, R78, -INF , !P6 ;  /* 0xff8000004e4e7808 */ /* 0x000fca0007000000 */
[----:B------:R-:W-:Y:S01]  /*4520*/  FFMA R14, R78, UR11, -R14 ;  /* 0x0000000b4e0e7c23 */ /* 0x000fe2000800080e */
[----:B------:R-:W-:Y:S02]  /*4530*/  FSETP.GEU.AND P2, PT, R18, -126, PT ;  /* 0xc2fc00001200780b */ /* 0x000fe40003f4e000 */
[----:B------:R-:W-:Y:S02]  /*4540*/  FSETP.GEU.AND P3, PT, R2, -126, PT ;  /* 0xc2fc00000200780b */ /* 0x000fe40003f6e000 */
[----:B------:R-:W-:Y:S02]  /*4550*/  FSETP.GEU.AND P1, PT, R14, -126, PT ;  /* 0xc2fc00000e00780b */ /* 0x000fe40003f2e000 */
[----:B------:R-:W-:-:S07]  /*4560*/  FSETP.GEU.AND P4, PT, R0, -126, PT ;  /* 0xc2fc00000000780b */ /* 0x000fce0003f8e000 */
[----:B------:R-:W-:Y:S02]  /*4570*/  @!P2 FMUL R18, R18, 0.5 ;  /* 0x3f0000001212a820 */ /* 0x000fe40000400000 */
[----:B------:R-:W-:Y:S02]  /*4580*/  @!P3 FMUL R2, R2, 0.5 ;  /* 0x3f0000000202b820 */ /* 0x000fe40000400000 */
[----:B------:R-:W-:Y:S02]  /*4590*/  @!P1 FMUL R14, R14, 0.5 ;  /* 0x3f0000000e0e9820 */ /* 0x000fe40000400000 */
[----:B------:R-:W-:Y:S01]  /*45a0*/  @!P4 FMUL R0, R0, 0.5 ;  /* 0x3f0000000000c820 */ /* 0x000fe20000400000 */
[----:B------:R-:W1:Y:S08]  /*45b0*/  MUFU.EX2 R19, R2 ;  /* 0x0000000200137308 */ /* 0x000e700000000800 */
[----:B------:R-:W3:Y:S08]  /*45c0*/  MUFU.EX2 R16, R0 ;  /* 0x0000000000107308 */ /* 0x000ef00000000800 */
[----:B------:R-:W3:Y:S08]  /*45d0*/  MUFU.EX2 R14, R14 ;  /* 0x0000000e000e7308 */ /* 0x000ef00000000800 */
[----:B------:R-:W3:Y:S01]  /*45e0*/  MUFU.EX2 R18, R18 ;  /* 0x0000001200127308 */ /* 0x000ee20000000800 */
[----:B------:R-:W-:-:S02]  /*45f0*/  FSEL R76, R76, -INF , !P5 ;  /* 0xff8000004c4c7808 */ /* 0x000fc40006800000 */
[----:B------:R-:W-:Y:S02]  /*4600*/  FSEL R77, R77, -INF , !P5 ;  /* 0xff8000004d4d7808 */ /* 0x000fe40006800000 */
[----:B------:R-:W-:Y:S01]  /*4610*/  FSEL R79, R79, -INF , !P6 ;  /* 0xff8000004f4f7808 */ /* 0x000fe20007000000 */
[----:B------:R-:W-:Y:S01]  /*4620*/  FFMA R12, R76, UR11, -R12 ;  /* 0x0000000b4c0c7c23 */ /* 0x000fe2000800080c */
[----:B------:R-:W-:Y:S02]  /*4630*/  WARPGROUP.DEPBAR.LE gsb0, 0x0 ;  /* 0x00008000000079c5 */ /* 0x000fe40000010000 */
[----:B------:R-:W-:Y:S02]  /*4640*/  F2FP.F16.F32.PACK_AB R25, R57, R58 ;  /* 0x0000003a3919723e */ /* 0x000fe400000000ff */
[----:B------:R-:W-:Y:S02]  /*4650*/  F2FP.F16.F32.PACK_AB R24, R31, R56 ;  /* 0x000000381f18723e */ /* 0x000fe400000000ff */
[----:B------:R-:W-:-:S02]  /*4660*/  F2FP.F16.F32.PACK_AB R27, R29, R30 ;  /* 0x0000001e1d1b723e */ /* 0x000fc400000000ff */
[----:B------:R-:W-:-:S04]  /*4670*/  F2FP.F16.F32.PACK_AB R26, R21, R28 ;  /* 0x0000001c151a723e */ /* 0x000fc800000000ff */
[----:B------:R-:W-:-:S06]  /*4680*/  WARPGROUP.ARRIVE ;  /* 0x00000000000079c5 */ /* 0x000fcc0000000000 */
[----:B------:R-:W-:Y:S01]  /*4690*/  HGMMA.64x256x16.F32 R108, R24, gdesc[UR12].tnspB, R108, gsb0 ;  /* 0x43e0000c186c7df0 */ /* 0x000fe2000800086c */
[----:B------:R-:W-:Y:S01]  /*46a0*/  FFMA R13, R77, UR11, -R13 ;  /* 0x0000000b4d0d7c23 */ /* 0x000fe2000800080d */
[----:B------:R-:W-:Y:S01]  /*46b0*/  FFMA R15, R79, UR11, -R15 ;  /* 0x0000000b4f0f7c23 */ /* 0x000fe2000800080f */
[----:B-1----:R-:W-:Y:S01]  /*46c0*/  @!P3 FMUL R19, R19, R19 ;  /* 0x000000131313b220 */ /* 0x002fe20000400000 */
[----:B---3--:R-:W-:Y:S01]  /*46d0*/  @!P4 FMUL R16, R16, R16 ;  /* 0x000000101010c220 */ /* 0x008fe20000400000 */
[----:B------:R-:W-:Y:S01]  /*46e0*/  @!P1 FMUL R14, R14, R14 ;  /* 0x0000000e0e0e9220 */ /* 0x000fe20000400000 */
[----:B------:R-:W-:Y:S01]  /*46f0*/  @!P2 FMUL R18, R18, R18 ;  /* 0x000000121212a220 */ /* 0x000fe20000400000 */
[----:B------:R-:W-:Y:S02]  /*4700*/  FSETP.GEU.AND P3, PT, R17, -126, PT ;  /* 0xc2fc00001100780b */ /* 0x000fe40003f6e000 */
[----:B------:R-:W-:Y:S02]  /*4710*/  FSETP.GEU.AND P4, PT, R15, -126, PT ;  /* 0xc2fc00000f00780b */ /* 0x000fe40003f8e000 */
[----:B------:R-:W-:-:S02]  /*4720*/  FSETP.GEU.AND P1, PT, R12, -126, PT ;  /* 0xc2fc00000c00780b */ /* 0x000fc40003f2e000 */
        /* <DEDUP_REMOVED lines=9> */
[----:B-1----:R-:W-:Y:S01]  /*47c0*/  @!P3 FMUL R17, R17, R17 ;  /* 0x000000111111b220 */ /* 0x002fe20000400000 */
[----:B---3--:R-:W-:Y:S01]  /*47d0*/  @!P4 FMUL R15, R15, R15 ;  /* 0x0000000f0f0fc220 */ /* 0x008fe20000400000 */
[----:B------:R-:W-:Y:S01]  /*47e0*/  UIADD3 UR14, UR17, 0x100, URZ ;  /* 0x00000100110e7890 */ /* 0x000fe2000fffe03f */
[----:B------:R-:W-:Y:S01]  /*47f0*/  @!P1 FMUL R12, R12, R12 ;  /* 0x0000000c0c0c9220 */ /* 0x000fe20000400000 */
[----:B------:R-:W-:Y:S01]  /*4800*/  @!P2 FMUL R13, R13, R13 ;  /* 0x0000000d0d0da220 */ /* 0x000fe20000400000 */
[----:B------:R-:W-:Y:S01]  /*4810*/  UMOV UR15, 0x40000040 ;  /* 0x40000040000f7882 */ /* 0x000fe20000000000 */
[----:B------:R-:W-:-:S02]  /*4820*/  FSEL R82, R82, -INF , !P6 ;  /* 0xff80000052527808 */ /* 0x000fc40007000000 */
[----:B------:R-:W-:-:S03]  /*4830*/  FSEL R83, R83, -INF , !P6 ;  /* 0xff80000053537808 */ /* 0x000fc60007000000 */
[----:B----4-:R-:W-:Y:S02]  /*4840*/  FFMA R6, R82, UR11, -R6 ;  /* 0x0000000b52067c23 */ /* 0x010fe40008000806 */
[----:B------:R-:W-:-:S03]  /*4850*/  FFMA R7, R83, UR11, -R7 ;  /* 0x0000000b53077c23 */ /* 0x000fc60008000807 */
[----:B------:R-:W-:Y:S02]  /*4860*/  FSETP.GEU.AND P3, PT, R6, -126, PT ;  /* 0xc2fc00000600780b */ /* 0x000fe40003f6e000 */
[----:B------:R-:W-:-:S11]  /*4870*/  FSETP.GEU.AND P2, PT, R7, -126, PT ;  /* 0xc2fc00000700780b */ /* 0x000fd60003f4e000 */
[----:B------:R-:W-:Y:S02]  /*4880*/  @!P3 FMUL R6, R6, 0.5 ;  /* 0x3f0000000606b820 */ /* 0x000fe40000400000 */
[----:B------:R-:W-:-:S04]  /*4890*/  @!P2 FMUL R7, R7, 0.5 ;  /* 0x3f0000000707a820 */ /* 0x000fc80000400000 */
[----:B------:R-:W1:Y:S08]  /*48a0*/  MUFU.EX2 R6, R6 ;  /* 0x0000000600067308 */ /* 0x000e700000000800 */
[----:B------:R-:W3:Y:S01]  /*48b0*/  MUFU.EX2 R7, R7 ;  /* 0x0000000700077308 */ /* 0x000ee20000000800 */
[----:B------:R-:W-:Y:S02]  /*48c0*/  FSEL R3, R80, -INF , !P5 ;  /* 0xff80000050037808 */ /* 0x000fe40006800000 */
[----:B------:R-:W-:-:S02]  /*48d0*/  FSEL R2, R81, -INF , !P5 ;  /* 0xff80000051027808 */ /* 0x000fc40006800000 */
[----:B------:R-:W-:Y:S02]  /*48e0*/  FSEL R0, R84, -INF , !P5 ;  /* 0xff80000054007808 */ /* 0x000fe40006800000 */
[----:B------:R-:W-:Y:S02]  /*48f0*/  FSEL R86, R86, -INF , !P6 ;  /* 0xff80000056567808 */ /* 0x000fe40007000000 */
[----:B------:R-:W-:Y:S02]  /*4900*/  FSEL R87, R87, -INF , !P6 ;  /* 0xff80000057577808 */ /* 0x000fe40007000000 */
[----:B------:R-:W-:Y:S01]  /*4910*/  FSEL R85, R85, -INF , !P5 ;  /* 0xff80000055557808 */ /* 0x000fe20006800000 */
[----:B------:R-:W-:Y:S01]  /*4920*/  FFMA R3, R3, UR11, -R4 ;  /* 0x0000000b03037c23 */ /* 0x000fe20008000804 */
[----:B------:R-:W-:Y:S01]  /*4930*/  FFMA R2, R2, UR11, -R5 ;  /* 0x0000000b02027c23 */ /* 0x000fe20008000805 */
[----:B--2---:R-:W-:Y:S01]  /*4940*/  FFMA R0, R0, UR11, -R8 ;  /* 0x0000000b00007c23 */ /* 0x004fe20008000808 */
[----:B------:R-:W-:Y:S01]  /*4950*/  FFMA R10, R86, UR11, -R10 ;  /* 0x0000000b560a7c23 */ /* 0x000fe2000800080a */
[----:B------:R-:W-:Y:S01]  /*4960*/  FFMA R11, R87, UR11, -R11 ;  /* 0x0000000b570b7c23 */ /* 0x000fe2000800080b */
[----:B------:R-:W-:Y:S01]  /*4970*/  FFMA R9, R85, UR11, -R9 ;  /* 0x0000000b55097c23 */ /* 0x000fe20008000809 */
[----:B-1----:R-:W-:Y:S01]  /*4980*/  @!P3 FMUL R6, R6, R6 ;  /* 0x000000060606b220 */ /* 0x002fe20000400000 */
[----:B---3--:R-:W-:Y:S01]  /*4990*/  @!P2 FMUL R7, R7, R7 ;  /* 0x000000070707a220 */ /* 0x008fe20000400000 */
[----:B------:R-:W-:-:S02]  /*49a0*/  FSETP.GEU.AND P1, PT, R3, -126, PT ;  /* 0xc2fc00000300780b */ /* 0x000fc40003f2e000 */
[----:B------:R-:W-:Y:S02]  /*49b0*/  FSETP.GEU.AND P4, PT, R2, -126, PT ;  /* 0xc2fc00000200780b */ /* 0x000fe40003f8e000 */
[----:B------:R-:W-:Y:S02]  /*49c0*/  FSETP.GEU.AND P6, PT, R10, -126, PT ;  /* 0xc2fc00000a00780b */ /* 0x000fe40003fce000 */
[----:B------:R-:W-:Y:S02]  /*49d0*/  FSETP.GEU.AND P5, PT, R11, -126, PT ;  /* 0xc2fc00000b00780b */ /* 0x000fe40003fae000 */
[----:B------:R-:W-:Y:S02]  /*49e0*/  FSETP.GEU.AND P3, PT, R0, -126, PT ;  /* 0xc2fc00000000780b */ /* 0x000fe40003f6e000 */
[----:B------:R-:W-:Y:S01]  /*49f0*/  FSETP.GEU.AND P2, PT, R9, -126, PT ;  /* 0xc2fc00000900780b */ /* 0x000fe20003f4e000 */
[----:B------:R-:W-:Y:S02]  /*4a00*/  WARPGROUP.DEPBAR.LE gsb0, 0x0 ;  /* 0x00008000000079c5 */ /* 0x000fe40000010000 */
[----:B------:R-:W-:-:S02]  /*4a10*/  F2FP.F16.F32.PACK_AB R25, R16, R19 ;  /* 0x000000131019723e */ /* 0x000fc400000000ff */
[----:B------:R-:W-:Y:S02]  /*4a20*/  F2FP.F16.F32.PACK_AB R24, R17, R18 ;  /* 0x000000121118723e */ /* 0x000fe400000000ff */
[----:B------:R-:W-:Y:S02]  /*4a30*/  F2FP.F16.F32.PACK_AB R27, R15, R14 ;  /* 0x0000000e0f1b723e */ /* 0x000fe400000000ff */
[----:B------:R-:W-:-:S04]  /*4a40*/  F2FP.F16.F32.PACK_AB R26, R13, R12 ;  /* 0x0000000c0d1a723e */ /* 0x000fc800000000ff */
[----:B------:R-:W-:-:S06]  /*4a50*/  WARPGROUP.ARRIVE ;  /* 0x00000000000079c5 */ /* 0x000fcc0000000000 */
[----:B------:R-:W-:Y:S01]  /*4a60*/  HGMMA.64x256x16.F32 R108, R24, gdesc[UR12].tnspB, R108, gsb0 ;  /* 0x43e0000c186c7df0 */ /* 0x000fe2000800086c */
[----:B------:R-:W-:Y:S01]  /*4a70*/  @!P1 FMUL R3, R3, 0.5 ;  /* 0x3f00000003039820 */ /* 0x000fe20000400000 */
[----:B------:R-:W-:Y:S01]  /*4a80*/  @!P4 FMUL R2, R2, 0.5 ;  /* 0x3f0000000202c820 */ /* 0x000fe20000400000 */
[----:B------:R-:W-:Y:S01]  /*4a90*/  @!P6 FMUL R10, R10, 0.5 ;  /* 0x3f0000000a0ae820 */ /* 0x000fe20000400000 */
[----:B------:R-:W-:Y:S01]  /*4aa0*/  @!P5 FMUL R11, R11, 0.5 ;  /* 0x3f0000000b0bd820 */ /* 0x000fe20000400000 */
[----:B------:R-:W-:Y:S01]  /*4ab0*/  @!P3 FMUL R0, R0, 0.5 ;  /* 0x3f0000000000b820 */ /* 0x000fe20000400000 */
[----:B------:R-:W-:Y:S01]  /*4ac0*/  @!P2 FMUL R9, R9, 0.5 ;  /* 0x3f0000000909a820 */ /* 0x000fe20000400000 */
[----:B------:R-:W1:Y:S08]  /*4ad0*/  MUFU.EX2 R3, R3 ;  /* 0x0000000300037308 */ /* 0x000e700000000800 */
[----:B------:R-:W2:Y:S08]  /*4ae0*/  MUFU.EX2 R2, R2 ;  /* 0x0000000200027308 */ /* 0x000eb00000000800 */
[----:B------:R-:W3:Y:S08]  /*4af0*/  MUFU.EX2 R10, R10 ;  /* 0x0000000a000a7308 */ /* 0x000ef00000000800 */
[----:B------:R-:W4:Y:S08]  /*4b00*/  MUFU.EX2 R11, R11 ;  /* 0x0000000b000b7308 */ /* 0x000f300000000800 */
[----:B------:R-:W4:Y:S08]  /*4b10*/  MUFU.EX2 R0, R0 ;  /* 0x0000000000007308 */ /* 0x000f300000000800 */
[----:B------:R-:W4:Y:S01]  /*4b20*/  MUFU.EX2 R9, R9 ;  /* 0x0000000900097308 */ /* 0x000f220000000800 */
[----:B-1----:R-:W-:Y:S01]  /*4b30*/  @!P1 FMUL R3, R3, R3 ;  /* 0x0000000303039220 */ /* 0x002fe20000400000 */
[----:B--2---:R-:W-:Y:S01]  /*4b40*/  @!P4 FMUL R2, R2, R2 ;  /* 0x000000020202c220 */ /* 0x004fe20000400000 */
[----:B---3--:R-:W-:Y:S01]  /*4b50*/  @!P6 FMUL R10, R10, R10 ;  /* 0x0000000a0a0ae220 */ /* 0x008fe20000400000 */
[----:B----4-:R-:W-:Y:S01]  /*4b60*/  @!P5 FMUL R11, R11, R11 ;  /* 0x0000000b0b0bd220 */ /* 0x010fe20000400000 */
[----:B------:R-:W-:Y:S01]  /*4b70*/  @!P3 FMUL R0, R0, R0 ;  /* 0x000000000000b220 */ /* 0x000fe20000400000 */
[----:B------:R-:W-:Y:S01]  /*4b80*/  UIADD3 UR14, UR17, 0x180, URZ ;  /* 0x00000180110e7890 */ /* 0x000fe2000fffe03f */
[----:B------:R-:W-:Y:S01]  /*4b90*/  @!P2 FMUL R9, R9, R9 ;  /* 0x000000090909a220 */ /* 0x000fe20000400000 */
[----:B------:R-:W-:Y:S01]  /*4ba0*/  UMOV UR15, 0x40000040 ;  /* 0x40000040000f7882 */ /* 0x000fe20000000000 */
[----:B------:R1:W-:Y:S04]  /*4bb0*/  STL.64 [R1+0x490], R104 ;  /* 0x0004906801007387 */ /* 0x0003e80000100a00 */
[----:B------:R2:W-:Y:S04]  /*4bc0*/  STL.128 [R1+0x480], R100 ;  /* 0x0004806401007387 */ /* 0x0005e80000100c00 */
[----:B-1----:R-:W3:Y:S04]  /*4bd0*/  LDL.LU.64 R104, [R1+0x490] ;  /* 0x0004900001687983 */ /* 0x002ee80000300a00 */
[----:B--2---:R-:W2:Y:S01]  /*4be0*/  LDL.LU.128 R100, [R1+0x480] ;  /* 0x0004800001647983 */ /* 0x004ea20000300c00 */
[----:B------:R-:W-:-:S02]  /*4bf0*/  WARPGROUP.DEPBAR.LE gsb0, 0x0 ;  /* 0x00008000000079c5 */ /* 0x000fc40000010000 */
[----:B------:R-:W-:Y:S02]  /*4c00*/  F2FP.F16.F32.PACK_AB R25, R7, R6 ;  /* 0x000000060719723e */ /* 0x000fe400000000ff */
[----:B------:R-:W-:Y:S02]  /*4c10*/  F2FP.F16.F32.PACK_AB R24, R2, R3 ;  /* 0x000000030218723e */ /* 0x000fe400000000ff */
[----:B------:R-:W-:Y:S02]  /*4c20*/  F2FP.F16.F32.PACK_AB R27, R11, R10 ;  /* 0x0000000a0b1b723e */ /* 0x000fe400000000ff */
[----:B------:R-:W-:-:S04]  /*4c30*/  F2FP.F16.F32.PACK_AB R26, R9, R0 ;  /* 0x00000000091a723e */ /* 0x000fc800000000ff */
[----:B------:R-:W-:-:S06]  /*4c40*/  WARPGROUP.ARRIVE ;  /* 0x00000000000079c5 */ /* 0x000fcc0000000000 */
[----:B------:R-:W-:Y:S03]  /*4c50*/  HGMMA.64x256x16.F32 R108, R24, gdesc[UR12].tnspB, R108, gsb0 ;  /* 0x43e0000c186c7df0 */ /* 0x000fe6000800086c */
[----:B------:R-:W-:Y:S02]  /*4c60*/  WARPGROUP.DEPBAR.LE gsb0, 0x0 ;  /* 0x00008000000079c5 */ /* 0x000fe40000010000 */
[----:B------:R1:W-:Y:S04]  /*4c70*/  STL.128 [R1+0x130], R152 ;  /* 0x0001309801007387 */ /* 0x0003e80000100c00 */
[----:B-1----:R1:W5:Y:S04]  /*4c80*/  LDL.LU R154, [R1+0x4a0] ;  /* 0x0004a000019a7983 */ /* 0x0023680000300800 */
[----:B------:R1:W5:Y:S01]  /*4c90*/  LDL.LU.64 R152, [R1+0x498] ;  /* 0x0004980001987983 */ /* 0x0003620000300a00 */
[----:B------:R-:W-:Y:S01]  /*4ca0*/  FADD R42, R42, -R92 ;  /* 0x8000005c2a2a7221 */ /* 0x000fe20000000000 */
[----:B------:R-:W-:Y:S01]  /*4cb0*/  FADD R43, R43, -R93 ;  /* 0x8000005d2b2b7221 */ /* 0x000fe20000000000 */
[----:B------:R-:W-:Y:S01]  /*4cc0*/  FMUL R4, R19, UR12 ;  /* 0x0000000c13047c20 */ /* 0x000fe20008400000 */
[----:B------:R-:W-:Y:S01]  /*4cd0*/  FMUL R16, R16, UR12 ;  /* 0x0000000c10107c20 */ /* 0x000fe20008400000 */
[----:B------:R1:W-:Y:S01]  /*4ce0*/  STL.128 [R1+0x80], R108 ;  /* 0x0000806c01007387 */ /* 0x0003e20000100c00 */
[----:B------:R-:W-:Y:S01]  /*4cf0*/  FADD R44, R44, -R90 ;  /* 0x8000005a2c2c7221 */ /* 0x000fe20000000000 */
[----:B------:R-:W-:-:S02]  /*4d00*/  FMUL R4, R4, R42 ;  /* 0x0000002a04047220 */ /* 0x000fc40000400000 */
[----:B------:R1:W-:Y:S01]  /*4d10*/  STL.128 [R1+0x90], R112 ;  /* 0x0000907001007387 */ /* 0x0003e20000100c00 */
[----:B------:R-:W-:Y:S01]  /*4d20*/  FMUL R16, R16, R43 ;  /* 0x0000002b10107220 */ /* 0x000fe20000400000 */
[----:B------:R-:W-:Y:S02]  /*4d30*/  FMUL R12, R12, UR12 ;  /* 0x0000000c0c0c7c20 */ /* 0x000fe40008400000 */
[----:B------:R1:W-:Y:S04]  /*4d40*/  STL.128 [R1+0xa0], R116 ;  /* 0x0000a07401007387 */ /* 0x0003e80000100c00 */
        /* <DEDUP_REMOVED lines=27> */
[----:B------:R1:W-:Y:S01]  /*4f00*/  STL.128 [R1+0x270], R232 ;  /* 0x000270e801007387 */ /* 0x0003e20000100c00 */
[----:B------:R-:W-:Y:S01]  /*4f10*/  FADD R48, R48, -R88 ;  /* 0x8000005830307221 */ /* 0x000fe20000000000 */
[----:B------:R-:W-:Y:S01]  /*4f20*/  FADD R49, R49, -R89 ;  /* 0x8000005931317221 */ /* 0x000fe20000000000 */
[----:B------:R-:W-:Y:S01]  /*4f30*/  FMUL R3, R3, UR12 ;  /* 0x0000000c03037c20 */ /* 0x000fe20008400000 */
[----:B------:R-:W-:Y:S01]  /*4f40*/  FMUL R2, R2, UR12 ;  /* 0x0000000c02027c20 */ /* 0x000fe20008400000 */
[----:B------:R-:W-:Y:S01]  /*4f50*/  UIADD3 UR37, UR37, 0x1, URZ ;  /* 0x0000000125257890 */ /* 0x000fe2000fffe03f */
[----:B------:R-:W-:Y:S01]  /*4f60*/  ISETP.NE.AND P2, PT, RZ, UR9, PT ;  /* 0x00000009ff007c0c */ /* 0x000fe2000bf45270 */
[----:B------:R-:W-:Y:S01]  /*4f70*/  FMUL R44, R12, R44 ;  /* 0x0000002c0c2c7220 */ /* 0x000fe20000400000 */
[----:B------:R-:W-:Y:S01]  /*4f80*/  F2FP.F16.F32.PACK_AB R12, R16, R4 ;  /* 0x00000004100c723e */ /* 0x000fe200000000ff */
[----:B------:R-:W-:Y:S01]  /*4f90*/  FMUL R4, R3, R48 ;  /* 0x0000003003047220 */ /* 0x000fe20000400000 */
[----:B------:R-:W-:Y:S01]  /*4fa0*/  FMUL R2, R2, R49 ;  /* 0x0000003102027220 */ /* 0x000fe20000400000 */
[----:B------:R-:W-:Y:S01]  /*4fb0*/  UISETP.NE.AND UP0, UPT, UR37, 0x2, UPT ;  /* 0x000000022500788c */ /* 0x000fe2000bf05270 */
[----:B------:R-:W-:Y:S01]  /*4fc0*/  FADD R52, R52, -R22 ;  /* 0x8000001634347221 */ /* 0x000fe20000000000 */
[----:B------:R-:W-:Y:S01]  /*4fd0*/  FMUL R0, R0, UR12 ;  /* 0x0000000c00007c20 */ /* 0x000fe20008400000 */
[--C-:B------:R-:W-:Y:S01]  /*4fe0*/  FADD R32, R32, -R96.reuse ;  /* 0x8000006020207221 */ /* 0x100fe20000000000 */
[----:B------:R-:W-:Y:S01]  /*4ff0*/  FADD R34, R34, -R96 ;  /* 0x8000006022227221 */ /* 0x000fe20000000000 */
[--C-:B------:R-:W-:Y:S01]  /*5000*/  FADD R33, R33, -R97.reuse ;  /* 0x8000006121217221 */ /* 0x100fe20000000000 */
[----:B------:R-:W-:Y:S01]  /*5010*/  FADD R35, R35, -R97 ;  /* 0x8000006123237221 */ /* 0x000fe20000000000 */
[--C-:B------:R-:W-:Y:S01]  /*5020*/  FADD R36, R36, -R94.reuse ;  /* 0x8000005e24247221 */ /* 0x100fe20000000000 */
[----:B------:R-:W-:Y:S01]  /*5030*/  FADD R38, R38, -R94 ;  /* 0x8000005e26267221 */ /* 0x000fe20000000000 */
[--C-:B------:R-:W-:Y:S01]  /*5040*/  FADD R37, R37, -R95.reuse ;  /* 0x8000005f25257221 */ /* 0x100fe20000000000 */
[----:B------:R-:W-:Y:S01]  /*5050*/  FADD R39, R39, -R95 ;  /* 0x8000005f27277221 */ /* 0x000fe20000000000 */
[----:B------:R-:W-:Y:S01]  /*5060*/  FADD R40, R40, -R92 ;  /* 0x8000005c28287221 */ /* 0x000fe20000000000 */
[----:B------:R-:W-:Y:S01]  /*5070*/  FADD R41, R41, -R93 ;  /* 0x8000005d29297221 */ /* 0x000fe20000000000 */
[----:B------:R-:W-:Y:S01]  /*5080*/  FADD R46, R46, -R90 ;  /* 0x8000005a2e2e7221 */ /* 0x000fe20000000000 */
[--C-:B------:R-:W-:Y:S01]  /*5090*/  FADD R45, R45, -R91.reuse ;  /* 0x8000005b2d2d7221 */ /* 0x100fe20000000000 */
[----:B------:R-:W-:Y:S01]  /*50a0*/  FADD R47, R47, -R91 ;  /* 0x8000005b2f2f7221 */ /* 0x000fe20000000000 */
[----:B------:R-:W-:Y:S01]  /*50b0*/  FADD R50, R50, -R88 ;  /* 0x8000005832327221 */ /* 0x000fe20000000000 */
[----:B------:R-:W-:Y:S01]  /*50c0*/  FADD R51, R51, -R89 ;  /* 0x8000005933337221 */ /* 0x000fe20000000000 */
[----:B------:R-:W-:Y:S01]  /*50d0*/  FMUL R66, R66, UR12 ;  /* 0x0000000c42427c20 */ /* 0x000fe20008400000 */
[----:B------:R-:W-:Y:S01]  /*50e0*/  FADD R54, R54, -R22 ;  /* 0x8000001636367221 */ /* 0x000fe20000000000 */
[----:B------:R-:W-:Y:S01]  /*50f0*/  FMUL R65, R65, UR12 ;  /* 0x0000000c41417c20 */ /* 0x000fe20008400000 */
[----:B------:R-:W-:Y:S01]  /*5100*/  FMUL R63, R63, UR12 ;  /* 0x0000000c3f3f7c20 */ /* 0x000fe20008400000 */
[----:B------:R-:W-:Y:S01]  /*5110*/  FMUL R62, R62, UR12 ;  /* 0x0000000c3e3e7c20 */ /* 0x000fe20008400000 */
[----:B------:R-:W-:Y:S01]  /*5120*/  FMUL R64, R64, UR12 ;  /* 0x0000000c40407c20 */ /* 0x000fe20008400000 */
[----:B------:R-:W-:Y:S01]  /*5130*/  FMUL R61, R61, UR12 ;  /* 0x0000000c3d3d7c20 */ /* 0x000fe20008400000 */
[----:B------:R-:W-:Y:S01]  /*5140*/  FMUL R60, R60, UR12 ;  /* 0x0000000c3c3c7c20 */ /* 0x000fe20008400000 */
[----:B------:R-:W-:Y:S01]  /*5150*/  FMUL R59, R59, UR12 ;  /* 0x0000000c3b3b7c20 */ /* 0x000fe20008400000 */
[--C-:B------:R-:W-:Y:S01]  /*5160*/  FADD R53, R53, -R23.reuse ;  /* 0x8000001735357221 */ /* 0x100fe20000000000 */
        /* <DEDUP_REMOVED lines=19> */
[----:B------:R-:W-:Y:S01]  /*52a0*/  F2FP.F16.F32.PACK_AB R4, R2, R4 ;  /* 0x000000040204723e */ /* 0x000fe200000000ff */
[----:B------:R-:W-:Y:S01]  /*52b0*/  USEL UR14, URZ, 0x1, UP0 ;  /* 0x000000013f0e7887 */ /* 0x000fe20008000000 */
[----:B------:R-:W-:Y:S01]  /*52c0*/  FMUL R2, R0, R52 ;  /* 0x0000003400027220 */ /* 0x000fe20000400000 */
[----:B--2---:R-:W-:Y:S01]  /*52d0*/  FMUL R66, R66, R101 ;  /* 0x0000006542427220 */ /* 0x004fe20000400000 */
[----:B------:R-:W-:Y:S01]  /*52e0*/  FMUL R26, R65, R100 ;  /* 0x00000064411a7220 */ /* 0x000fe20000400000 */
[----:B---3--:R-:W-:Y:S01]  /*52f0*/  FMUL R63, R63, R105 ;  /* 0x000000693f3f7220 */ /* 0x008fe20000400000 */
[----:B------:R-:W-:Y:S01]  /*5300*/  FMUL R27, R62, R103 ;  /* 0x000000673e1b7220 */ /* 0x000fe20000400000 */
        /* <DEDUP_REMOVED lines=22> */
[----:B------:R-:W-:-:S02]  /*5470*/  USEL UR37, UR37, URZ, UP0 ;  /* 0x0000003f25257287 */ /* 0x000fc40008000000 */
[----:B------:R-:W-:Y:S01]  /*5480*/  ULOP3.LUT UR23, UR23, UR14, URZ, 0x3c, !UPT ;  /* 0x0000000e17177292 */ /* 0x000fe2000f8e3c3f */
[----:B------:R-:W-:Y:S02]  /*5490*/  F2FP.F16.F32.PACK_AB R27, R27, R63 ;  /* 0x0000003f1b1b723e */ /* 0x000fe400000000ff */
[----:B------:R-:W-:Y:S02]  /*54a0*/  F2FP.F16.F32.PACK_AB R26, R26, R66 ;  /* 0x000000421a1a723e */ /* 0x000fe400000000ff */
[----:B------:R-:W-:Y:S02]  /*54b0*/  F2FP.F16.F32.PACK_AB R25, R25, R60 ;  /* 0x0000003c1919723e */ /* 0x000fe400000000ff */
[----:B------:R-:W-:Y:S02]  /*54c0*/  F2FP.F16.F32.PACK_AB R24, R24, R64 ;  /* 0x000000401818723e */ /* 0x000fe400000000ff */
[----:B------:R-:W-:Y:S02]  /*54d0*/  F2FP.F16.F32.PACK_AB R23, R23, R32 ;  /* 0x000000201717723e */ /* 0x000fe400000000ff */
[----:B------:R-:W-:-:S02]  /*54e0*/  F2FP.F16.F32.PACK_AB R22, R22, R34 ;  /* 0x000000221616723e */ /* 0x000fc400000000ff */
[----:B------:R-:W-:Y:S02]  /*54f0*/  F2FP.F16.F32.PACK_AB R21, R21, R28 ;  /* 0x0000001c1515723e */ /* 0x000fe400000000ff */
[----:B------:R-:W-:Y:S02]  /*5500*/  F2FP.F16.F32.PACK_AB R19, R29, R30 ;  /* 0x0000001e1d13723e */ /* 0x000fe400000000ff */
[----:B------:R-:W-:Y:S02]  /*5510*/  F2FP.F16.F32.PACK_AB R13, R17, R18 ;  /* 0x00000012110d723e */ /* 0x000fe400000000ff */
[----:B------:R-:W-:Y:S02]  /*5520*/  F2FP.F16.F32.PACK_AB R8, R8, R44 ;  /* 0x0000002c0808723e */ /* 0x000fe400000000ff */
[----:B------:R-:W-:Y:S02]  /*5530*/  F2FP.F16.F32.PACK_AB R5, R5, R14 ;  /* 0x0000000e0505723e */ /* 0x000fe400000000ff */
[----:B------:R-:W-:-:S02]  /*5540*/  F2FP.F16.F32.PACK_AB R3, R3, R6 ;  /* 0x000000060303723e */ /* 0x000fc400000000ff */
[----:B------:R-:W-:Y:S02]  /*5550*/  F2FP.F16.F32.PACK_AB R2, R9, R2 ;  /* 0x000000020902723e */ /* 0x000fe400000000ff */
[----:B------:R-:W-:Y:S01]  /*5560*/  F2FP.F16.F32.PACK_AB R0, R0, R10 ;  /* 0x0000000a0000723e */ /* 0x000fe200000000ff */
[----:B-1----:R-:W-:Y:S06]  /*5570*/  @P2 BRA `(.L_x_24) ;  /* 0x0000000000182947 */ /* 0x002fec0003800000 */
[----:B------:R-:W-:Y:S01]  /*5580*/  ULEA UR14, UR37, UR38, 0x1 ;  /* 0x00000026250e7291 */ /* 0x000fe2000f8e083f */
[----:B------:R-:W-:-:S03]  /*5590*/  IMAD.U32 R6, RZ, RZ, UR23 ;  /* 0x00000017ff067e24 */ /* 0x000fc6000f8e00ff */
[----:B------:R-:W-:Y:S02]  /*55a0*/  ULEA UR14, UR14, UR36, 0x3 ;  /* 0x000000240e0e7291 */ /* 0x000fe4000f8e183f */
[----:B------:R-:W-:-:S07]  /*55b0*/  SHF.L.U32 R6, R6, 0x1f, RZ ;  /* 0x0000001f06067819 */ /* 0x000fce00000006ff */
[----:B------:R-:W1:Y:S02]  /*55c0*/  SYNCS.PHASECHK.TRANS64.TRYWAIT P1, [UR14+0x644a0], R6 ;  /* 0x0644a006ff0075a7 */ /* 0x000e64000802014e */
[----:B-1----:R-:W-:Y:S05]  /*55d0*/  @!P1 BRA `(.L_x_25) ;  /* 0x000000b400c89947 */ /* 0x002fea0003800000 */
.L_x_24:
[----:B------:R2:W-:Y:S04]  /*55e0*/  STS [R20+0x20000], R27 ;  /* 0x0200001b14007388 */ /* 0x0005e80000000800 */
        /* <DEDUP_REMOVED lines=14> */
[----:B------:R2:W-:Y:S01]  /*56d0*/  STS [R20+0x20780], R0 ;  /* 0x0207800014007388 */ /* 0x0005e20000000800 */
[----:B------:R-:W-:Y:S01]  /*56e0*/  @!PT LDS RZ, [RZ] ;  /* 0x00000000fffff984 */ /* 0x000fe20000000800 */
[----:B------:R-:W-:Y:S01]  /*56f0*/  @!PT LDS RZ, [RZ] ;  /* 0x00000000fffff984 */ /* 0x000fe20000000800 */
[----:B------:R-:W-:Y:S01]  /*5700*/  @!PT LDS RZ, [RZ] ;  /* 0x00000000fffff984 */ /* 0x000fe20000000800 */
[----:B------:R-:W-:Y:S01]  /*5710*/  @!PT LDS RZ, [RZ] ;  /* 0x00000000fffff984 */ /* 0x000fe20000000800 */
[----:B------:R3:W-:Y:S06]  /*5720*/  MEMBAR.ALL.CTA ;  /* 0x0000000000007992 */ /* 0x0007ec0000008000 */
[----:B---3--:R-:W3:Y:S01]  /*5730*/  FENCE.VIEW.ASYNC.S ;  /* 0x00000000000073c6 */ /* 0x008ee20000000000 */
[----:B------:R-:W-:Y:S05]  /*5740*/  @P2 BRA `(.L_x_26) ;  /* 0x0000000000242947 */ /* 0x000fea0003800000 */
[----:B------:R-:W-:Y:S02]  /*5750*/  USHF.L.U32 UR14, UR37, 0x1, URZ ;  /* 0x00000001250e7899 */ /* 0x000fe4000800063f */
[----:B------:R-:W-:Y:S02]  /*5760*/  UIADD3 UR37, UR37, 0x1, URZ ;  /* 0x0000000125257890 */ /* 0x000fe4000fffe03f */
[----:B------:R-:W-:Y:S02]  /*5770*/  ULOP3.LUT UR14, UR14, 0xfffffffe, UR32, 0xe2, !UPT ;  /* 0xfffffffe0e0e7892 */ /* 0x000fe4000f8ee220 */
[----:B------:R-:W-:Y:S02]  /*5780*/  UISETP.NE.AND UP0, UPT, UR37, 0x2, UPT ;  /* 0x000000022500788c */ /* 0x000fe4000bf05270 */
[----:B------:R-:W-:Y:S02]  /*5790*/  ULEA UR14, UR14, UR36, 0x3 ;  /* 0x000000240e0e7291 */ /* 0x000fe4000f8e183f */
[----:B------:R-:W-:-:S07]  /*57a0*/  USEL UR37, UR37, URZ, UP0 ;  /* 0x0000003f25257287 */ /* 0x000fce0008000000 */
[----:B---3--:R-:W-:Y:S01]  /*57b0*/  SYNCS.ARRIVE.TRANS64.A1T0 RZ, [UR14+0x644a0], RZ ;  /* 0x0644a0ffffff79a7 */ /* 0x008fe2000810000e */
[----:B------:R-:W-:-:S04]  /*57c0*/  USEL UR14, URZ, 0x1, UP0 ;  /* 0x000000013f0e7887 */ /* 0x000fc80008000000 */
[----:B------:R-:W-:-:S12]  /*57d0*/  ULOP3.LUT UR23, UR23, UR14, URZ, 0x3c, !UPT ;  /* 0x0000000e17177292 */ /* 0x000fd8000f8e3c3f */
.L_x_26:
[----:B------:R-:W-:-:S06]  /*57e0*/  UISETP.NE.AND UP0, UPT, UR9, 0x1, UPT ;  /* 0x000000010900788c */ /* 0x000fcc000bf05270 */
[----:B------:R-:W-:-:S13]  /*57f0*/  PLOP3.LUT P1, PT, PT, PT, UP0, 0x80, 0x0 ;  /* 0x000000000000781c */ /* 0x000fda0003f2f008 */
[----:B------:R-:W-:Y:S05]  /*5800*/  @!P1 BRA `(.L_x_27) ;  /* 0x0000000400c89947 */ /* 0x000fea0003800000 */
[----:B--2---:R-:W3:Y:S04]  /*5810*/  LDL.LU.128 R24, [R1+0x280] ;  /* 0x0002800001187983 */ /* 0x004ee80000300c00 */
        /* <DEDUP_REMOVED lines=31> */
[----:B------:R-:W-:-:S02]  /*5a10*/  UIADD3 UR14, UR36, 0x20000, URZ ;  /* 0x00020000240e7890 */ /* 0x000fc4000fffe03f */
[----:B------:R-:W-:Y:S02]  /*5a20*/  ULEA UR24, UR24, UR33, 0xb ;  /* 0x0000002118187291 */ /* 0x000fe4000f8e583f */
[----:B------:R-:W-:Y:S01]  /*5a30*/  USHF.R.U32.HI UR14, URZ, 0x4, UR14 ;  /* 0x000000043f0e7899 */ /* 0x000fe2000801160e */
[----:B------:R-:W-:Y:S01]  /*5a40*/  UMOV UR19, 0x40000040 ;  /* 0x4000004000137882 */ /* 0x000fe20000000000 */
[----:B------:R-:W-:Y:S02]  /*5a50*/  UMOV UR17, 0x40 ;  /* 0x0000004000117882 */ /* 0x000fe40000000000 */
[----:B------:R-:W-:Y:S01]  /*5a60*/  ULOP3.LUT UR14, UR14, 0x3fff, URZ, 0xc0, !UPT ;  /* 0x00003fff0e0e7892 */ /* 0x000fe2000f8ec03f */
[----:B------:R-:W-:Y:S01]  /*5a70*/  UMOV UR18, UR24 ;  /* 0x0000001800127c82 */ /* 0x000fe20008000000 */
[----:B------:R-:W-:Y:S02]  /*5a80*/  UISETP.NE.AND UP0, UPT, UR20, 0x3, UPT ;  /* 0x000000031400788c */ /* 0x000fe4000bf05270 */
[----:B------:R-:W-:-:S04]  /*5a90*/  ULOP3.LUT UR14, UR14, 0x80000, URZ, 0xfc, !UPT ;  /* 0x000800000e0e7892 */ /* 0x000fc8000f8efc3f */
[----:B------:R-:W-:Y:S01]  /*5aa0*/  ULEA UR14, UR9, UR14, 0x9 ;  /* 0x0000000e090e7291 */ /* 0x000fe2000f8e483f */
[----:B------:R-:W-:-:S06]  /*5ab0*/  PLOP3.LUT P2, PT, PT, PT, UP0, 0x80, 0x0 ;  /* 0x000000000000781c */ /* 0x000fcc0003f4f008 */
[----:B------:R-:W-:Y:S01]  /*5ac0*/  UMOV UR16, UR14 ;  /* 0x0000000e00107c82 */ /* 0x000fe20008000000 */
[----:B---3--:R-:W-:-:S06]  /*5ad0*/  WARPGROUP.ARRIVE ;  /* 0x00000000000079c5 */ /* 0x008fcc0000000000 */
[----:B------:R-:W-:Y:S01]  /*5ae0*/  HGMMA.64x256x16.F32 R24, gdesc[UR16].tnspB, R24, gsb0 ;  /* 0x43e00000101879f0 */ /* 0x000fe20008000818 */
[----:B------:R-:W-:Y:S02]  /*5af0*/  UIADD3 UR18, UR24, 0x80, URZ ;  /* 0x0000008018127890 */ /* 0x000fe4000fffe03f */
[----:B------:R-:W-:Y:S01]  /*5b00*/  UIADD3 UR16, UR14, 0x10, URZ ;  /* 0x000000100e107890 */ /* 0x000fe2000fffe03f */
[----:B------:R-:W-:Y:S01]  /*5b10*/  UMOV UR19, 0x40000040 ;  /* 0x4000004000137882 */ /* 0x000fe20000000000 */
[----:B------:R-:W-:Y:S01]  /*5b20*/  UMOV UR17, 0x40 ;  /* 0x0000004000117882 */ /* 0x000fe20000000000 */
[----:B------:R-:W-:Y:S02]  /*5b30*/  WARPGROUP.DEPBAR.LE gsb0, 0x0 ;  /* 0x00008000000079c5 */ /* 0x000fe40000010000 */
[----:B------:R-:W-:-:S15]  /*5b40*/  WARPGROUP.ARRIVE ;  /* 0x00000000000079c5 */ /* 0x000fde0000000000 */
[----:B------:R-:W-:-:S05]  /*5b50*/  NOP ;  /* 0x0000000000007918 */ /* 0x000fca0000000000 */
        /* <DEDUP_REMOVED lines=16> */
[----:B------:R-:W-:Y:S03]  /*5c60*/  HGMMA.64x256x16.F32 R24, gdesc[UR16].tnspB, R24, gsb0 ;  /* 0x43e00000101879f0 */ /* 0x000fe60008000818 */
[----:B------:R-:W-:Y:S02]  /*5c70*/  WARPGROUP.DEPBAR.LE gsb0, 0x0 ;  /* 0x00008000000079c5 */ /* 0x000fe40000010000 */
        /* <DEDUP_REMOVED lines=32> */
[----:B------:R-:W-:Y:S05]  /*5e80*/  @!P2 BRA `(.L_x_28) ;  /* 0x000000000004a947 */ /* 0x000fea0003800000 */
[----:B------:R-:W-:Y:S01]  /*5e90*/  BPT.TRAP 0x1 ;  /* 0x000000040000795c */ /* 0x000fe20000300000 */
.L_x_28:
[----:B------:R-:W-:Y:S01]  /*5ea0*/  ULEA UR14, UR7, UR36, 0x3 ;  /* 0x00000024070e7291 */ /* 0x000fe2000f8e183f */
[----:B------:R-:W-:-:S05]  /*5eb0*/  IMAD.U32 R0, RZ, RZ, UR21 ;  /* 0x00000015ff007e24 */ /* 0x000fca000f8e00ff */
[----:B------:R-:W-:-:S04]  /*5ec0*/  SHF.L.U32 R0, R0, 0x1f, RZ ;  /* 0x0000001f00007819 */ /* 0x000fc800000006ff */
[----:B------:R-:W3:Y:S02]  /*5ed0*/  SYNCS.PHASECHK.TRANS64.TRYWAIT P1, [UR14+0x64490], R0 ;  /* 0x06449000ff0075a7 */ /* 0x000ee4000802014e */
[----:B---3--:R-:W-:Y:S05]  /*5ee0*/  @!P1 BRA `(.L_x_29) ;  /* 0x000000ac009c9947 */ /* 0x008fea0003800000 */
.L_x_153:
[----:B------:R-:W-:Y:S05]  /*5ef0*/  @!P2 BRA `(.L_x_30) ;  /* 0x000000000004a947 */ /* 0x000fea0003800000 */
[----:B------:R-:W-:Y:S01]  /*5f00*/  BPT.TRAP 0x1 ;  /* 0x000000040000795c */ /* 0x000fe20000300000 */
.L_x_30:
[----:B------:R-:W-:Y:S01]  /*5f10*/  SYNCS.ARRIVE.TRANS64.A1T0 RZ, [UR14+0x64480], RZ ;  /* 0x064480ffffff79a7 */ /* 0x000fe2000810000e */
[----:B------:R-:W-:Y:S05]  /*5f20*/  BRA `(.L_x_31) ;  /* 0x0000002800a47947 */ /* 0x000fea0003800000 */
.L_x_27:
[----:B------:R-:W-:Y:S01]  /*5f30*/  ULEA UR14, UR37, UR38, 0x1 ;  /* 0x00000026250e7291 */ /* 0x000fe2000f8e083f */
[----:B--2---:R-:W-:-:S03]  /*5f40*/  IMAD.U32 R0, RZ, RZ, UR23 ;  /* 0x00000017ff007e24 */ /* 0x004fc6000f8e00ff */
[----:B------:R-:W-:Y:S02]  /*5f50*/  ULEA UR14, UR14, UR29, 0x3 ;  /* 0x0000001d0e0e7291 */ /* 0x000fe4000f8e183f */
[----:B------:R-:W-:-:S07]  /*5f60*/  SHF.L.U32 R0, R0, 0x1f, RZ ;  /* 0x0000001f00007819 */ /* 0x000fce00000006ff */
[----:B---3--:R-:W2:Y:S02]  /*5f70*/  SYNCS.PHASECHK.TRANS64.TRYWAIT P1, [UR14], R0 ;  /* 0x00000000ff0075a7 */ /* 0x008ea4000802014e */
[----:B--2---:R-:W-:Y:S05]  /*5f80*/  @!P1 BRA `(.L_x_32) ;  /* 0x000000ac008c9947 */ /* 0x004fea0003800000 */
.L_x_154:
[----:B------:R-:W-:Y:S01]  /*5f90*/  UIADD3 UR14, UR36, 0x20000, URZ ;  /* 0x00020000240e7890 */ /* 0x000fe2000fffe03f */
[----:B------:R-:W-:Y:S01]  /*5fa0*/  WARPGROUP.ARRIVE ;  /* 0x00000000000079c5 */ /* 0x000fe20000000000 */
[----:B------:R-:W-:Y:S01]  /*5fb0*/  ULOP3.LUT UR34, UR25, 0x1000, URZ, 0x3c, !UPT ;  /* 0x0000100019227892 */ /* 0x000fe2000f8e3c3f */
[----:B-----5:R-:W-:Y:S01]  /*5fc0*/  STL [R1+0x538], R154 ;  /* 0x0005389a01007387 */ /* 0x020fe20000100800 */
[----:B------:R-:W-:Y:S02]  /*5fd0*/  USHF.R.U32.HI UR14, URZ, 0x4, UR14 ;  /* 0x000000043f0e7899 */ /* 0x000fe4000801160e */
[----:B------:R-:W-:Y:S01]  /*5fe0*/  ULOP3.LUT UR28, UR28, 0x2000000, URZ, 0xfc, !UPT ;  /* 0x020000001c1c7892 */ /* 0x000fe2000f8efc3f */
[----:B------:R3:W-:Y:S01]  /*5ff0*/  STL.64 [R1+0x530], R152 ;  /* 0x0005309801007387 */ /* 0x0007e20000100a00 */
[----:B------:R-:W-:Y:S02]  /*6000*/  ULOP3.LUT UR14, UR14, 0x3fff, URZ, 0xc0, !UPT ;  /* 0x00003fff0e0e7892 */ /* 0x000fe4000f8ec03f */
[----:B------:R-:W-:Y:S01]  /*6010*/  UIADD3 UR18, UR34, UR28, URZ ;  /* 0x0000001c22127290 */ /* 0x000fe2000fffe03f */
[----:B------:R-:W4:Y:S01]  /*6020*/  LDL.LU.128 R156, [R1+0x340] ;  /* 0x00034000019c7983 */ /* 0x000f220000300c00 */
[----:B------:R-:W-:Y:S01]  /*6030*/  ULOP3.LUT UR15, UR14, 0x400000, URZ, 0xfc, !UPT ;  /* 0x004000000e0f7892 */ /* 0x000fe2000f8efc3f */
[----:B------:R-:W-:Y:S01]  /*6040*/  UMOV UR19, 0x40000040 ;  /* 0x4000004000137882 */ /* 0x000fe20000000000 */
[----:B------:R-:W-:Y:S01]  /*6050*/  UMOV UR17, 0x8 ;  /* 0x0000000800117882 */ /* 0x000fe20000000000 */
[----:B------:R-:W4:Y:S04]  /*6060*/  LDL.LU.128 R160, [R1+0x350] ;  /* 0x0003500001a07983 */ /* 0x000f280000300c00 */
[----:B------:R-:W-:Y:S01]  /*6070*/  UMOV UR16, UR15 ;  /* 0x0000000f00107c82 */ /* 0x000fe20008000000 */
[----:B---3--:R-:W4:Y:S01]  /*6080*/  LDL.LU.128 R152, [R1+0x330] ;  /* 0x0003300001987983 */ /* 0x008f220000300c00 */
[----:B------:R-:W-:Y:S01]  /*6090*/  HGMMA.64x256x16.F32 R24, gdesc[UR16].tnspA.tnspB, RZ, !UPT, gsb0 ;  /* 0x63e00000101879f0 */ /* 0x000fe2000c0008ff */
[----:B------:R-:W-:-:S02]  /*60a0*/  UIADD3 UR18, UR34, 0x80, UR28 ;  /* 0x0000008022127890 */ /* 0x000fc4000fffe01c */
[----:B------:R-:W-:Y:S01]  /*60b0*/  UIADD3 UR16, UR15, 0x80, URZ ;  /* 0x000000800f107890 */ /* 0x000fe2000fffe03f */
[----:B------:R-:W4:Y:S01]  /*60c0*/  LDL.LU.128 R164, [R1+0x360] ;  /* 0x0003600001a47983 */ /* 0x000f220000300c00 */
[----:B------:R-:W-:Y:S01]  /*60d0*/  UMOV UR19, 0x40000040 ;  /* 0x4000004000137882 */ /* 0x000fe20000000000 */
[----:B------:R-:W-:Y:S02]  /*60e0*/  UMOV UR17, 0x8 ;  /* 0x0000000800117882 */ /* 0x000fe40000000000 */
[----:B------:R-:W4:Y:S04]  /*60f0*/  LDL.LU.128 R168, [R1+0x370] ;  /* 0x0003700001a87983 */ /* 0x000f280000300c00 */
        /* <DEDUP_REMOVED lines=15> */
[----:B------:R-:W4:Y:S01]  /*61f0*/  LDL.LU.128 R232, [R1+0x470] ;  /* 0x0004700001e87983 */ /* 0x000f220000300c00 */
[----:B------:R-:W-:-:S02]  /*6200*/  WARPGROUP.DEPBAR.LE gsb0, 0x0 ;  /* 0x00008000000079c5 */ /* 0x000fc40000010000 */
[----:B------:R-:W-:-:S06]  /*6210*/  WARPGROUP.ARRIVE ;  /* 0x00000000000079c5 */ /* 0x000fcc0000000000 */
[----:B------:R-:W-:Y:S01]  /*6220*/  HGMMA.64x256x16.F32 R24, gdesc[UR16].tnspA.tnspB, R24, gsb0 ;  /* 0x63e00000101879f0 */ /* 0x000fe20008000818 */
[----:B------:R-:W-:Y:S02]  /*6230*/  UIADD3 UR18, UR34, 0x100, UR28 ;  /* 0x0000010022127890 */ /* 0x000fe4000fffe01c */
[----:B------:R-:W-:Y:S01]  /*6240*/  UIADD3 UR16, UR15, 0x100, URZ ;  /* 0x000001000f107890 */ /* 0x000fe2000fffe03f */
[----:B------:R-:W-:Y:S01]  /*6250*/  UMOV UR19, 0x40000040 ;  /* 0x4000004000137882 */ /* 0x000fe20000000000 */
[----:B------:R-:W-:Y:S01]  /*6260*/  UMOV UR17, 0x8 ;  /* 0x0000000800117882 */ /* 0x000fe20000000000 */
[----:B------:R-:W-:Y:S02]  /*6270*/  WARPGROUP.DEPBAR.LE gsb0, 0x0 ;  /* 0x00008000000079c5 */ /* 0x000fe40000010000 */
[----:B------:R-:W-:-:S15]  /*6280*/  WARPGROUP.ARRIVE ;  /* 0x00000000000079c5 */ /* 0x000fde0000000000 */
[----:B------:R-:W-:-:S05]  /*6290*/  NOP ;  /* 0x0000000000007918 */ /* 0x000fca0000000000 */
        /* <DEDUP_REMOVED lines=9> */
[----:B------:R-:W-:Y:S02]  /*6330*/  UIADD3 UR18, UR25, UR28, URZ ;  /* 0x0000001c19127290 */ /* 0x000fe4000fffe03f */
        /* <DEDUP_REMOVED lines=30> */
[----:B------:R-:W-:Y:S03]  /*6520*/  HGMMA.64x256x16.F32 R24, gdesc[UR16].tnspA.tnspB, R24, gsb0 ;  /* 0x63e00000101879f0 */ /* 0x000fe60008000818 */
[----:B------:R-:W-:Y:S02]  /*6530*/  WARPGROUP.DEPBAR.LE gsb0, 0x0 ;  /* 0x00008000000079c5 */ /* 0x000fe40000010000 */
[----:B------:R-:W-:Y:S04]  /*6540*/  STL.128 [R1+0x520], R148 ;  /* 0x0005209401007387 */ /* 0x000fe80000100c00 */
[----:B------:R-:W-:Y:S04]  /*6550*/  STL.128 [R1+0x510], R144 ;  /* 0x0005109001007387 */ /* 0x000fe80000100c00 */
[----:B------:R-:W-:Y:S04]  /*6560*/  STL.128 [R1+0x500], R140 ;  /* 0x0005008c01007387 */ /* 0x000fe80000100c00 */
[----:B------:R-:W-:Y:S04]  /*6570*/  STL.128 [R1+0x4f0], R136 ;  /* 0x0004f08801007387 */ /* 0x000fe80000100c00 */
[----:B------:R-:W-:Y:S04]  /*6580*/  STL.128 [R1+0x4e0], R132 ;  /* 0x0004e08401007387 */ /* 0x000fe80000100c00 */
[----:B------:R-:W-:Y:S04]  /*6590*/  STL.128 [R1+0x4d0], R128 ;  /* 0x0004d08001007387 */ /* 0x000fe80000100c00 */
[----:B------:R-:W-:Y:S04]  /*65a0*/  STL.128 [R1+0x4c0], R124 ;  /* 0x0004c07c01007387 */ /* 0x000fe80000100c00 */
[----:B------:R3:W-:Y:S04]  /*65b0*/  STL.128 [R1+0x4b0], R120 ;  /* 0x0004b07801007387 */ /* 0x0007e80000100c00 */
[----:B------:R1:W-:Y:S04]  /*65c0*/  STL.128 [R1+0x4a0], R116 ;  /* 0x0004a07401007387 */ /* 0x0003e80000100c00 */
[----:B------:R2:W-:Y:S04]  /*65d0*/  STL.128 [R1+0x490], R112 ;  /* 0x0004907001007387 */ /* 0x0005e80000100c00 */
[----:B------:R2:W-:Y:S04]  /*65e0*/  STL.128 [R1+0x480], R108 ;  /* 0x0004806c01007387 */ /* 0x0005e80000100c00 */
[----:B---3--:R-:W4:Y:S04]  /*65f0*/  LDL.LU.128 R120, [R1+0x2b0] ;  /* 0x0002b00001787983 */ /* 0x008f280000300c00 */
[----:B-1----:R-:W4:Y:S04]  /*6600*/  LDL.LU.128 R116, [R1+0x2a0] ;  /* 0x0002a00001747983 */ /* 0x002f280000300c00 */
[----:B--2---:R-:W4:Y:S04]  /*6610*/  LDL.LU.128 R112, [R1+0x290] ;  /* 0x0002900001707983 */ /* 0x004f280000300c00 */
        /* <DEDUP_REMOVED lines=8> */
[----:B------:R-:W-:-:S02]  /*66a0*/  ULOP3.LUT UR14, UR14, 0x80000, URZ, 0xfc, !UPT ;  /* 0x000800000e0e7892 */ /* 0x000fc4000f8efc3f */
[----:B------:R-:W-:Y:S02]  /*66b0*/  ULEA UR24, UR24, UR33, 0xb ;  /* 0x0000002118187291 */ /* 0x000fe4000f8e583f */
[----:B------:R-:W-:Y:S01]  /*66c0*/  UIADD3 UR16, UR14, 0x200, URZ ;  /* 0x000002000e107890 */ /* 0x000fe2000fffe03f */
[----:B------:R-:W-:Y:S01]  /*66d0*/  UMOV UR19, 0x40000040 ;  /* 0x4000004000137882 */ /* 0x000fe20000000000 */
[----:B------:R-:W-:-:S03]  /*66e0*/  UMOV UR17, 0x40 ;  /* 0x0000004000117882 */ /* 0x000fc60000000000 */
[----:B------:R-:W-:Y:S01]  /*66f0*/  UMOV UR18, UR24 ;  /* 0x0000001800127c82 */ /* 0x000fe20008000000 */
[----:B----4-:R-:W-:-:S06]  /*6700*/  WARPGROUP.ARRIVE ;  /* 0x00000000000079c5 */ /* 0x010fcc0000000000 */
        /* <DEDUP_REMOVED lines=38> */
[----:B-1----:R1:W5:Y:S04]  /*6970*/  LDL.LU.128 R140, [R1+0x500] ;  /* 0x00050000018c7983 */ /* 0x0023680000300c00 */
[----:B--2---:R1:W5:Y:S04]  /*6980*/  LDL.LU.128 R144, [R1+0x510] ;  /* 0x0005100001907983 */ /* 0x0043680000300c00 */
[----:B---3--:R1:W5:Y:S04]  /*6990*/  LDL.LU.128 R148, [R1+0x520] ;  /* 0x0005200001947983 */ /* 0x0083680000300c00 */
[----:B----4-:R1:W5:Y:S04]  /*69a0*/  LDL.LU R154, [R1+0x538] ;  /* 0x00053800019a7983 */ /* 0x0103680000300800 */
[----:B------:R1:W5:Y:S04]  /*69b0*/  LDL.LU.64 R152, [R1+0x530] ;  /* 0x0005300001987983 */ /* 0x0003680000300a00 */
[----:B------:R1:W5:Y:S04]  /*69c0*/  LDL.LU.128 R136, [R1+0x4f0] ;  /* 0x0004f00001887983 */ /* 0x0003680000300c00 */
[----:B------:R1:W5:Y:S04]  /*69d0*/  LDL.LU.128 R132, [R1+0x4e0] ;  /* 0x0004e00001847983 */ /* 0x0003680000300c00 */
[----:B------:R1:W5:Y:S04]  /*69e0*/  LDL.LU.128 R128, [R1+0x4d0] ;  /* 0x0004d00001807983 */ /* 0x0003680000300c00 */
[----:B------:R1:W5:Y:S04]  /*69f0*/  LDL.LU.128 R124, [R1+0x4c0] ;  /* 0x0004c000017c7983 */ /* 0x0003680000300c00 */
[----:B------:R1:W5:Y:S04]  /*6a00*/  LDL.LU.128 R120, [R1+0x4b0] ;  /* 0x0004b00001787983 */ /* 0x0003680000300c00 */
[----:B------:R1:W5:Y:S04]  /*6a10*/  LDL.LU.128 R116, [R1+0x4a0] ;  /* 0x0004a00001747983 */ /* 0x0003680000300c00 */
[----:B------:R1:W5:Y:S04]  /*6a20*/  LDL.LU.128 R112, [R1+0x490] ;  /* 0x0004900001707983 */ /* 0x0003680000300c00 */
[----:B------:R1:W5:Y:S01]  /*6a30*/  LDL.LU.128 R108, [R1+0x480] ;  /* 0x00048000016c7983 */ /* 0x0003620000300c00 */
[----:B------:R-:W-:-:S02]  /*6a40*/  UISETP.NE.AND UP0, UPT, UR20, 0x3, UPT ;  /* 0x000000031400788c */ /* 0x000fc4000bf05270 */
[----:B------:R-:W-:Y:S01]  /*6a50*/  USHF.L.U32 UR14, UR37, 0x1, URZ ;  /* 0x00000001250e7899 */ /* 0x000fe2000800063f */
        /* <DEDUP_REMOVED lines=20> */
[----:B------:R-:W-:Y:S01]  /*6ba0*/  ULOP3.LUT UR32, UR14, 0xfffffffe, UR32, 0xe2, !UPT ;  /* 0xfffffffe0e207892 */ /* 0x000fe2000f8ee220 */
[----:B------:R-:W-:-:S03]  /*6bb0*/  PLOP3.LUT P1, PT, PT, PT, UP0, 0x80, 0x0 ;  /* 0x000000000000781c */ /* 0x000fc60003f2f008 */
[----:B------:R-:W-:-:S09]  /*6bc0*/  ULEA UR29, UR32, UR29, 0x3 ;  /* 0x0000001d201d7291 */ /* 0x000fd2000f8e183f */
[----:B------:R-:W-:Y:S01]  /*6bd0*/  SYNCS.ARRIVE.TRANS64.A1T0 RZ, [UR29], RZ ;  /* 0x000000ffffff79a7 */ /* 0x000fe2000810001d */
[----:B------:R-:W-:Y:S05]  /*6be0*/  @!P1 BRA `(.L_x_33) ;  /* 0x0000000000049947 */ /* 0x000fea0003800000 */
[----:B------:R-:W-:Y:S01]  /*6bf0*/  BPT.TRAP 0x1 ;  /* 0x000000040000795c */ /* 0x000fe20000300000 */
.L_x_33:
[----:B------:R-:W-:Y:S01]  /*6c00*/  ULEA UR18, UR7, UR36, 0x3 ;  /* 0x0000002407127291 */ /* 0x000fe2000f8e183f */
[----:B------:R-:W-:-:S05]  /*6c10*/  IMAD.U32 R0, RZ, RZ, UR21 ;  /* 0x00000015ff007e24 */ /* 0x000fca000f8e00ff */
[----:B------:R-:W-:-:S04]  /*6c20*/  SHF.L.U32 R0, R0, 0x1f, RZ ;  /* 0x0000001f00007819 */ /* 0x000fc800000006ff */
[----:B------:R-:W2:Y:S02]  /*6c30*/  SYNCS.PHASECHK.TRANS64.TRYWAIT P2, [UR18+0x64490], R0 ;  /* 0x06449000ff0075a7 */ /* 0x000ea40008040152 */
[----:B--2---:R-:W-:Y:S05]  /*6c40*/  @!P2 BRA `(.L_x_34) ;  /* 0x000000a00074a947 */ /* 0x004fea0003800000 */
.L_x_155:
[----:B------:R-:W3:Y:S01]  /*6c50*/  S2UR UR16, SR_SWINHI ;  /* 0x00000000001079c3 */ /* 0x000ee20000002f00 */
[----:B------:R-:W-:-:S04]  /*6c60*/  USHF.L.U32 UR14, UR7, 0xe, URZ ;  /* 0x0000000e070e7899 */ /* 0x000fc8000800063f */
[----:B------:R-:W-:Y:S02]  /*6c70*/  USHF.R.S32.HI UR17, URZ, 0x1f, UR14 ;  /* 0x0000001f3f117899 */ /* 0x000fe4000801140e */
[----:B--2--5:R-:W-:-:S04]  /*6c80*/  IADD3 R0, P2, R154, UR14, RZ ;  /* 0x0000000e9a007c10 */ /* 0x024fc8000ff5e0ff */
[----:B------:R-:W-:Y:S01]  /*6c90*/  LEA.HI.X.SX32 R3, R154, UR17, 0x1, P2 ;  /* 0x000000119a037c11 */ /* 0x000fe200090f0eff */
[----:B------:R-:W-:Y:S01]  /*6ca0*/  UMOV UR14, UR36 ;  /* 0x00000024000e7c82 */ /* 0x000fe20008000000 */
[----:B---3--:R-:W-:Y:S01]  /*6cb0*/  UMOV UR15, UR16 ;  /* 0x00000010000f7c82 */ /* 0x008fe20008000000 */
[----:B------:R-:W-:-:S04]  /*6cc0*/  LEA R2, P2, R0, UR14, 0x2 ;  /* 0x0000000e00027c11 */ /* 0x000fc8000f8410ff */
[----:B------:R-:W-:Y:S02]  /*6cd0*/  LEA.HI.X R0, R0, UR15, R3, 0x2, P2 ;  /* 0x0000000f00007c11 */ /* 0x000fe400090f1403 */
[C---:B------:R-:W-:Y:S02]  /*6ce0*/  IADD3 R4, P2, R2.reuse, 0x44000, RZ ;  /* 0x0004400002047810 */ /* 0x040fe40007f5e0ff */
[----:B------:R-:W-:Y:S02]  /*6cf0*/  IADD3 R3, P4, R2, 0x46460, RZ ;  /* 0x0004646002037810 */ /* 0x000fe40007f9e0ff */
[----:B------:R-:W-:Y:S02]  /*6d00*/  LOP3.LUT R5, R4, 0x380, RZ, 0xc0, !PT ;  /* 0x0000038004057812 */ /* 0x000fe400078ec0ff */
[----:B------:R-:W-:Y:S02]  /*6d10*/  IADD3 R10, P6, R2, 0x44800, RZ ;  /* 0x00044800020a7810 */ /* 0x000fe40007fde0ff */
[----:B------:R-:W-:-:S02]  /*6d20*/  SHF.R.U64 R5, R5, 0x3, RZ ;  /* 0x0000000305057819 */ /* 0x000fc400000012ff */
[----:B------:R-:W-:Y:S02]  /*6d30*/  LOP3.LUT R11, R10, 0x380, RZ, 0xc0, !PT ;  /* 0x000003800a0b7812 */ /* 0x000fe400078ec0ff */
[----:B------:R-:W-:Y:S01]  /*6d40*/  LOP3.LUT R4, R5, R4, RZ, 0x3c, !PT ;  /* 0x0000000405047212 */ /* 0x000fe200078e3cff */
[----:B------:R-:W-:Y:S01]  /*6d50*/  IMAD.X R5, RZ, RZ, R0, P2 ;  /* 0x000000ffff057224 */ /* 0x000fe200010e0600 */
[----:B------:R-:W-:-:S04]  /*6d60*/  SHF.R.U64 R11, R11, 0x3, RZ ;  /* 0x000000030b0b7819 */ /* 0x000fc800000012ff */
[----:B------:R-:W-:Y:S01]  /*6d70*/  ST.E desc[UR30][R4.64], R24 ;  /* 0x0000001804007985 */ /* 0x000fe2000c10191e */
[----:B------:R-:W-:Y:S01]  /*6d80*/  LOP3.LUT R10, R11, R10, RZ, 0x3c, !PT ;  /* 0x0000000a0b0a7212 */ /* 0x000fe200078e3cff */
[----:B------:R-:W-:Y:S02]  /*6d90*/  IMAD.X R11, RZ, RZ, R0, P6 ;  /* 0x000000ffff0b7224 */ /* 0x000fe400030e0600 */
[----:B------:R2:W-:Y:S02]  /*6da0*/  ST.E desc[UR30][R4.64+0x4], R25 ;  /* 0x0000041904007985 */ /* 0x0005e4000c10191e */
[----:B--2---:R-:W-:-:S04]  /*6db0*/  IADD3 R4, P2, R2, 0x46000, RZ ;  /* 0x0004600002047810 */ /* 0x004fc80007f5e0ff */
[----:B------:R-:W-:-:S04]  /*6dc0*/  LOP3.LUT R5, R4, 0x380, RZ, 0xc0, !PT ;  /* 0x0000038004057812 */ /* 0x000fc800078ec0ff */
[----:B------:R-:W-:-:S04]  /*6dd0*/  SHF.R.U64 R5, R5, 0x3, RZ ;  /* 0x0000000305057819 */ /* 0x000fc800000012ff */
[----:B------:R-:W-:Y:S01]  /*6de0*/  LOP3.LUT R4, R5, R4, RZ, 0x3c, !PT ;  /* 0x0000000405047212 */ /* 0x000fe200078e3cff */
[----:B------:R-:W-:-:S05]  /*6df0*/  IMAD.X R5, RZ, RZ, R0, P2 ;  /* 0x000000ffff057224 */ /* 0x000fca00010e0600 */
[----:B------:R2:W-:Y:S04]  /*6e00*/  ST.E desc[UR30][R4.64], R26 ;  /* 0x0000001a04007985 */ /* 0x0005e8000c10191e */
[----:B------:R3:W-:Y:S01]  /*6e10*/  ST.E desc[UR30][R4.64+0x4], R27 ;  /* 0x0000041b04007985 */ /* 0x0007e2000c10191e */
[C---:B--2---:R-:W-:Y:S02]  /*6e20*/  IADD3 R26, P6, R2.reuse, 0x46840, RZ ;  /* 0x00046840021a7810 */ /* 0x044fe40007fde0ff */
[----:B---3--:R-:W-:Y:S02]  /*6e30*/  IADD3 R4, P2, R2, 0x44020, RZ ;  /* 0x0004402002047810 */ /* 0x008fe40007f5e0ff */
[----:B------:R-:W-:Y:S02]  /*6e40*/  LOP3.LUT R27, R26, 0x380, RZ, 0xc0, !PT ;  /* 0x000003801a1b7812 */ /* 0x000fe400078ec0ff */
[----:B------:R-:W-:-:S02]  /*6e50*/  LOP3.LUT R5, R4, 0x380, RZ, 0xc0, !PT ;  /* 0x0000038004057812 */ /* 0x000fc400078ec0ff */
[----:B------:R-:W-:Y:S02]  /*6e60*/  SHF.R.U64 R27, R27, 0x3, RZ ;  /* 0x000000031b1b7819 */ /* 0x000fe400000012ff */
[----:B------:R-:W-:Y:S02]  /*6e70*/  SHF.R.U64 R5, R5, 0x3, RZ ;  /* 0x0000000305057819 */ /* 0x000fe400000012ff */
[----:B------:R-:W-:Y:S01]  /*6e80*/  LOP3.LUT R26, R27, R26, RZ, 0x3c, !PT ;  /* 0x0000001a1b1a7212 */ /* 0x000fe200078e3cff */
[--C-:B------:R-:W-:Y:S01]  /*6e90*/  IMAD.X R27, RZ, RZ, R0.reuse, P6 ;  /* 0x000000ffff1b7224 */ /* 0x100fe200030e0600 */
[----:B------:R-:W-:Y:S01]  /*6ea0*/  LOP3.LUT R4, R5, R4, RZ, 0x3c, !PT ;  /* 0x0000000405047212 */ /* 0x000fe200078e3cff */
[----:B------:R-:W-:Y:S01]  /*6eb0*/  IMAD.X R5, RZ, RZ, R0, P2 ;  /* 0x000000ffff057224 */ /* 0x000fe200010e0600 */
[----:B------:R-:W-:-:S04]  /*6ec0*/  IADD3 R14, P6, R2, 0x44c20, RZ ;  /* 0x00044c20020e7810 */ /* 0x000fc80007fde0ff */
[----:B------:R2:W-:Y:S01]  /*6ed0*/  ST.E desc[UR30][R4.64], R28 ;  /* 0x0000001c04007985 */ /* 0x0005e2000c10191e */
[----:B------:R-:W-:-:S03]  /*6ee0*/  LOP3.LUT R15, R14, 0x380, RZ, 0xc0, !PT ;  /* 0x000003800e0f7812 */ /* 0x000fc600078ec0ff */
[----:B------:R3:W-:Y:S01]  /*6ef0*/  ST.E desc[UR30][R4.64+0x4], R29 ;  /* 0x0000041d04007985 */ /* 0x0007e2000c10191e */
[----:B------:R-:W-:-:S04]  /*6f00*/  SHF.R.U64 R15, R15, 0x3, RZ ;  /* 0x000000030f0f7819 */ /* 0x000fc800000012ff */
[----:B------:R-:W-:Y:S01]  /*6f10*/  LOP3.LUT R14, R15, R14, RZ, 0x3c, !PT ;  /* 0x0000000e0f0e7212 */ /* 0x000fe200078e3cff */
[----:B------:R-:W-:Y:S01]  /*6f20*/  IMAD.X R15, RZ, RZ, R0, P6 ;  /* 0x000000ffff0f7224 */ /* 0x000fe200030e0600 */
[C---:B--2---:R-:W-:Y:S02]  /*6f30*/  IADD3 R28, P5, R2.reuse, 0x44840, RZ ;  /* 0x00044840021c7810 */ /* 0x044fe40007fbe0ff */
[----:B---3--:R-:W-:Y:S02]  /*6f40*/  IADD3 R4, P2, R2, 0x46020, RZ ;  /* 0x0004602002047810 */ /* 0x008fe40007f5e0ff */
[----:B------:R-:W-:Y:S02]  /*6f50*/  LOP3.LUT R29, R28, 0x380, RZ, 0xc0, !PT ;  /* 0x000003801c1d7812 */ /* 0x000fe400078ec0ff */
[----:B------:R-:W-:Y:S02]  /*6f60*/  LOP3.LUT R5, R4, 0x380, RZ, 0xc0, !PT ;  /* 0x0000038004057812 */ /* 0x000fe400078ec0ff */
[----:B------:R-:W-:-:S02]  /*6f70*/  SHF.R.U64 R29, R29, 0x3, RZ ;  /* 0x000000031d1d7819 */ /* 0x000fc400000012ff */
[----:B------:R-:W-:Y:S02]  /*6f80*/  SHF.R.U64 R5, R5, 0x3, RZ ;  /* 0x0000000305057819 */ /* 0x000fe400000012ff */
[----:B------:R-:W-:Y:S01]  /*6f90*/  LOP3.LUT R28, R29, R28, RZ, 0x3c, !PT ;  /* 0x0000001c1d1c7212 */ /* 0x000fe200078e3cff */
[--C-:B------:R-:W-:Y:S01]  /*6fa0*/  IMAD.X R29, RZ, RZ, R0.reuse, P5 ;  /* 0x000000ffff1d7224 */ /* 0x100fe200028e0600 */
[----:B------:R-:W-:Y:S01]  /*6fb0*/  LOP3.LUT R4, R5, R4, RZ, 0x3c, !PT ;  /* 0x0000000405047212 */ /* 0x000fe200078e3cff */
[----:B------:R-:W-:Y:S01]  /*6fc0*/  IMAD.X R5, RZ, RZ, R0, P2 ;  /* 0x000000ffff057224 */ /* 0x000fe200010e0600 */
[----:B------:R-:W-:-:S04]  /*6fd0*/  IADD3 R16, P5, R2, 0x46c00, RZ ;  /* 0x00046c0002107810 */ /* 0x000fc80007fbe0ff */
[----:B------:R-:W-:Y:S01]  /*6fe0*/  ST.E desc[UR30][R4.64], R30 ;  /* 0x0000001e04007985 */ /* 0x000fe2000c10191e */
[----:B------:R-:W-:-:S03]  /*6ff0*/  LOP3.LUT R17, R16, 0x380, RZ, 0xc0, !PT ;  /* 0x0000038010117812 */ /* 0x000fc600078ec0ff */
[----:B------:R2:W-:Y:S01]  /*7000*/  ST.E desc[UR30][R4.64+0x4], R31 ;  /* 0x0000041f04007985 */ /* 0x0005e2000c10191e */
[----:B------:R-:W-:-:S04]  /*7010*/  SHF.R.U64 R17, R17, 0x3, RZ ;  /* 0x0000000311117819 */ /* 0x000fc800000012ff */
[----:B------:R-:W-:Y:S01]  /*7020*/  LOP3.LUT R16, R17, R16, RZ, 0x3c, !PT ;  /* 0x0000001011107212 */ /* 0x000fe200078e3cff */
[----:B------:R-:W-:Y:S01]  /*7030*/  IMAD.X R17, RZ, RZ, R0, P5 ;  /* 0x000000ffff117224 */ /* 0x000fe200028e0600 */
[----:B--2---:R-:W-:-:S04]  /*7040*/  IADD3 R4, P2, R2, 0x44040, RZ ;  /* 0x0004404002047810 */ /* 0x004fc80007f5e0ff */
[----:B------:R-:W-:-:S04]  /*7050*/  LOP3.LUT R5, R4, 0x380, RZ, 0xc0, !PT ;  /* 0x0000038004057812 */ /* 0x000fc800078ec0ff */
[----:B------:R-:W-:-:S04]  /*7060*/  SHF.R.U64 R5, R5, 0x3, RZ ;  /* 0x0000000305057819 */ /* 0x000fc800000012ff */
[----:B------:R-:W-:Y:S01]  /*7070*/  LOP3.LUT R4, R5, R4, RZ, 0x3c, !PT ;  /* 0x0000000405047212 */ /* 0x000fe200078e3cff */
[----:B------:R-:W-:-:S05]  /*7080*/  IMAD.X R5, RZ, RZ, R0, P2 ;  /* 0x000000ffff057224 */ /* 0x000fca00010e0600 */
[----:B------:R-:W-:Y:S04]  /*7090*/  ST.E desc[UR30][R4.64], R32 ;  /* 0x0000002004007985 */ /* 0x000fe8000c10191e */
[----:B------:R2:W-:Y:S02]  /*70a0*/  ST.E desc[UR30][R4.64+0x4], R33 ;  /* 0x0000042104007985 */ /* 0x0005e4000c10191e */
        /* <DEDUP_REMOVED lines=53> */
[----:B------:R-:W-:Y:S01]  /*7400*/  IMAD.X R5, RZ, RZ, R0, P2 ;  /* 0x000000ffff057224 */ /* 0x000fe200010e0600 */
[----:B------:R-:W-:-:S04]  /*7410*/  IADD3 R6, P2, R2, 0x46440, RZ ;  /* 0x0004644002067810 */ /* 0x000fc80007f5e0ff */
[----:B------:R-:W-:Y:S01]  /*7420*/  LOP3.LUT R7, R6, 0x380, RZ, 0xc0, !PT ;  /* 0x0000038006077812 */ /* 0x000fe200078ec0ff */
[----:B------:R-:W-:Y:S03]  /*7430*/  ST.E desc[UR30][R4.64], R48 ;  /* 0x0000003004007985 */ /* 0x000fe6000c10191e */
[----:B------:R-:W-:Y:S01]  /*7440*/  SHF.R.U64 R7, R7, 0x3, RZ ;  /* 0x0000000307077819 */ /* 0x000fe200000012ff */
[----:B------:R2:W-:Y:S03]  /*7450*/  ST.E desc[UR30][R4.64+0x4], R49 ;  /* 0x0000043104007985 */ /* 0x0005e6000c10191e */
[----:B------:R-:W-:Y:S01]  /*7460*/  LOP3.LUT R6, R7, R6, RZ, 0x3c, !PT ;  /* 0x0000000607067212 */ /* 0x000fe200078e3cff */
[----:B------:R-:W-:Y:S01]  /*7470*/  IMAD.X R7, RZ, RZ, R0, P2 ;  /* 0x000000ffff077224 */ /* 0x000fe200010e0600 */
[----:B------:R-:W-:-:S04]  /*7480*/  IADD3 R8, P2, R2, 0x46800, RZ ;  /* 0x0004680002087810 */ /* 0x000fc80007f5e0ff */
[----:B------:R-:W-:Y:S01]  /*7490*/  ST.E desc[UR30][R6.64], R50 ;  /* 0x0000003206007985 */ /* 0x000fe2000c10191e */
[----:B------:R-:W-:Y:S02]  /*74a0*/  LOP3.LUT R9, R8, 0x380, RZ, 0xc0, !PT ;  /* 0x0000038008097812 */ /* 0x000fe400078ec0ff */
[----:B--2---:R-:W-:Y:S01]  /*74b0*/  IADD3 R4, P3, R2, 0x44460, RZ ;  /* 0x0004446002047810 */ /* 0x004fe20007f7e0ff */
[----:B------:R2:W-:Y:S01]  /*74c0*/  ST.E desc[UR30][R6.64+0x4], R51 ;  /* 0x0000043306007985 */ /* 0x0005e2000c10191e */
[----:B------:R-:W-:Y:S02]  /*74d0*/  SHF.R.U64 R9, R9, 0x3, RZ ;  /* 0x0000000309097819 */ /* 0x000fe400000012ff */
[----:B------:R-:W-:Y:S02]  /*74e0*/  LOP3.LUT R5, R4, 0x380, RZ, 0xc0, !PT ;  /* 0x0000038004057812 */ /* 0x000fe400078ec0ff */
[----:B------:R-:W-:Y:S01]  /*74f0*/  LOP3.LUT R8, R9, R8, RZ, 0x3c, !PT ;  /* 0x0000000809087212 */ /* 0x000fe200078e3cff */
[----:B------:R-:W-:Y:S01]  /*7500*/  IMAD.X R9, RZ, RZ, R0, P2 ;  /* 0x000000ffff097224 */ /* 0x000fe200010e0600 */
[----:B------:R-:W-:-:S02]  /*7510*/  SHF.R.U64 R5, R5, 0x3, RZ ;  /* 0x0000000305057819 */ /* 0x000fc400000012ff */
[----:B------:R-:W-:Y:S02]  /*7520*/  IADD3 R24, P2, R2, 0x44860, RZ ;  /* 0x0004486002187810 */ /* 0x000fe40007f5e0ff */
[----:B------:R-:W-:Y:S01]  /*7530*/  LOP3.LUT R4, R5, R4, RZ, 0x3c, !PT ;  /* 0x0000000405047212 */ /* 0x000fe200078e3cff */
[----:B------:R-:W-:Y:S01]  /*7540*/  IMAD.X R5, RZ, RZ, R0, P3 ;  /* 0x000000ffff057224 */ /* 0x000fe200018e0600 */
[----:B--2---:R-:W-:Y:S02]  /*7550*/  LOP3.LUT R6, R3, 0x380, RZ, 0xc0, !PT ;  /* 0x0000038003067812 */ /* 0x004fe400078ec0ff */
[----:B------:R-:W-:Y:S02]  /*7560*/  LOP3.LUT R25, R24, 0x380, RZ, 0xc0, !PT ;  /* 0x0000038018197812 */ /* 0x000fe400078ec0ff */
[----:B------:R-:W-:Y:S01]  /*7570*/  SHF.R.U64 R6, R6, 0x3, RZ ;  /* 0x0000000306067819 */ /* 0x000fe200000012ff */
[----:B------:R-:W-:Y:S01]  /*7580*/  ST.E desc[UR30][R4.64], R52 ;  /* 0x0000003404007985 */ /* 0x000fe2000c10191e */
[----:B------:R-:W-:-:S03]  /*7590*/  SHF.R.U64 R25, R25, 0x3, RZ ;  /* 0x0000000319197819 */ /* 0x000fc600000012ff */
[----:B------:R2:W-:Y:S01]  /*75a0*/  ST.E desc[UR30][R4.64+0x4], R53 ;  /* 0x0000043504007985 */ /* 0x0005e2000c10191e */
[----:B------:R-:W-:Y:S01]  /*75b0*/  LOP3.LUT R24, R25, R24, RZ, 0x3c, !PT ;  /* 0x0000001819187212 */ /* 0x000fe200078e3cff */
[----:B------:R-:W-:Y:S01]  /*75c0*/  IMAD.X R25, RZ, RZ, R0, P2 ;  /* 0x000000ffff197224 */ /* 0x000fe200010e0600 */
[----:B------:R-:W-:-:S04]  /*75d0*/  IADD3 R12, P2, R2, 0x46c20, RZ ;  /* 0x00046c20020c7810 */ /* 0x000fc80007f5e0ff */
[----:B------:R-:W-:-:S04]  /*75e0*/  LOP3.LUT R13, R12, 0x380, RZ, 0xc0, !PT ;  /* 0x000003800c0d7812 */ /* 0x000fc800078ec0ff */
[----:B------:R-:W-:Y:S01]  /*75f0*/  SHF.R.U64 R13, R13, 0x3, RZ ;  /* 0x000000030d0d7819 */ /* 0x000fe200000012ff */
[--C-:B--2---:R-:W-:Y:S01]  /*7600*/  IMAD.X R5, RZ, RZ, R0.reuse, P4 ;  /* 0x000000ffff057224 */ /* 0x104fe200020e0600 */
[----:B------:R-:W-:Y:S02]  /*7610*/  LOP3.LUT R4, R6, R3, RZ, 0x3c, !PT ;  /* 0x0000000306047212 */ /* 0x000fe400078e3cff */
[----:B------:R-:W-:Y:S02]  /*7620*/  IADD3 R6, P3, R2, 0x44820, RZ ;  /* 0x0004482002067810 */ /* 0x000fe40007f7e0ff */
[----:B------:R-:W-:Y:S01]  /*7630*/  LOP3.LUT R12, R13, R12, RZ, 0x3c, !PT ;  /* 0x0000000c0d0c7212 */ /* 0x000fe200078e3cff */
[----:B------:R2:W-:Y:S01]  /*7640*/  ST.E desc[UR30][R4.64], R54 ;  /* 0x0000003604007985 */ /* 0x0005e2000c10191e */
[----:B------:R-:W-:Y:S01]  /*7650*/  LOP3.LUT R7, R6, 0x380, RZ, 0xc0, !PT ;  /* 0x0000038006077812 */ /* 0x000fe200078ec0ff */
[----:B------:R-:W-:Y:S02]  /*7660*/  IMAD.X R13, RZ, RZ, R0, P2 ;  /* 0x000000ffff0d7224 */ /* 0x000fe400010e0600 */
[----:B------:R3:W-:Y:S01]  /*7670*/  ST.E desc[UR30][R4.64+0x4], R55 ;  /* 0x0000043704007985 */ /* 0x0007e2000c10191e */
[----:B------:R-:W-:-:S03]  /*7680*/  SHF.R.U64 R7, R7, 0x3, RZ ;  /* 0x0000000307077819 */ /* 0x000fc600000012ff */
[----:B------:R-:W-:Y:S01]  /*7690*/  ST.E desc[UR30][R10.64], R56 ;  /* 0x000000380a007985 */ /* 0x000fe2000c10191e */
[----:B------:R-:W-:Y:S01]  /*76a0*/  LOP3.LUT R6, R7, R6, RZ, 0x3c, !PT ;  /* 0x0000000607067212 */ /* 0x000fe200078e3cff */
[----:B------:R-:W-:Y:S01]  /*76b0*/  IMAD.X R7, RZ, RZ, R0, P3 ;  /* 0x000000ffff077224 */ /* 0x000fe200018e0600 */
[C---:B------:R-:W-:Y:S01]  /*76c0*/  IADD3 R22, P3, R2.reuse, 0x46860, RZ ;  /* 0x0004686002167810 */ /* 0x040fe20007f7e0ff */
[----:B------:R4:W-:Y:S01]  /*76d0*/  ST.E desc[UR30][R10.64+0x4], R57 ;  /* 0x000004390a007985 */ /* 0x0009e2000c10191e */
[----:B--2---:R-:W-:Y:S02]  /*76e0*/  IADD3 R54, P2, R2, 0x45000, RZ ;  /* 0x0004500002367810 */ /* 0x004fe40007f5e0ff */
[----:B------:R-:W-:Y:S01]  /*76f0*/  LOP3.LUT R23, R22, 0x380, RZ, 0xc0, !PT ;  /* 0x0000038016177812 */ /* 0x000fe200078ec0ff */
[----:B------:R-:W-:Y:S01]  /*7700*/  ST.E desc[UR30][R8.64], R58 ;  /* 0x0000003a08007985 */ /* 0x000fe2000c10191e */
[----:B---3--:R-:W-:Y:S02]  /*7710*/  IADD3 R4, P4, R2, 0x46820, RZ ;  /* 0x0004682002047810 */ /* 0x008fe40007f9e0ff */
[----:B------:R-:W-:Y:S01]  /*7720*/  SHF.R.U64 R23, R23, 0x3, RZ ;  /* 0x0000000317177819 */ /* 0x000fe200000012ff */
[----:B------:R2:W-:Y:S01]  /*7730*/  ST.E desc[UR30][R8.64+0x4], R59 ;  /* 0x0000043b08007985 */ /* 0x0005e2000c10191e */
[----:B------:R-:W-:-:S02]  /*7740*/  LOP3.LUT R5, R4, 0x380, RZ, 0xc0, !PT ;  /* 0x0000038004057812 */ /* 0x000fc400078ec0ff */
[----:B------:R-:W-:Y:S01]  /*7750*/  LOP3.LUT R22, R23, R22, RZ, 0x3c, !PT ;  /* 0x0000001617167212 */ /* 0x000fe200078e3cff */
[--C-:B------:R-:W-:Y:S01]  /*7760*/  IMAD.X R23, RZ, RZ, R0.reuse, P3 ;  /* 0x000000ffff177224 */ /* 0x100fe200018e0600 */
[----:B------:R-:W-:Y:S01]  /*7770*/  SHF.R.U64 R5, R5, 0x3, RZ ;  /* 0x0000000305057819 */ /* 0x000fe200000012ff */
[----:B------:R-:W-:Y:S01]  /*7780*/  ST.E desc[UR30][R6.64], R60 ;  /* 0x0000003c06007985 */ /* 0x000fe2000c10191e */
[C---:B----4-:R-:W-:Y:S02]  /*7790*/  IADD3 R10, P3, R2.reuse, 0x44c40, RZ ;  /* 0x00044c40020a7810 */ /* 0x050fe40007f7e0ff */
[----:B------:R-:W-:Y:S01]  /*77a0*/  LOP3.LUT R4, R5, R4, RZ, 0x3c, !PT ;  /* 0x0000000405047212 */ /* 0x000fe200078e3cff */
[----:B------:R-:W-:Y:S01]  /*77b0*/  IMAD.X R5, RZ, RZ, R0, P4 ;  /* 0x000000ffff057224 */ /* 0x000fe200020e0600 */
[----:B------:R-:W-:Y:S01]  /*77c0*/  IADD3 R18, P4, R2, 0x44c00, RZ ;  /* 0x00044c0002127810 */ /* 0x000fe20007f9e0ff */
[----:B------:R3:W-:Y:S01]  /*77d0*/  ST.E desc[UR30][R6.64+0x4], R61 ;  /* 0x0000043d06007985 */ /* 0x0007e2000c10191e */
[----:B------:R-:W-:-:S02]  /*77e0*/  LOP3.LUT R11, R10, 0x380, RZ, 0xc0, !PT ;  /* 0x000003800a0b7812 */ /* 0x000fc400078ec0ff */
[----:B------:R-:W-:Y:S01]  /*77f0*/  LOP3.LUT R19, R18, 0x380, RZ, 0xc0, !PT ;  /* 0x0000038012137812 */ /* 0x000fe200078ec0ff */
[----:B------:R-:W-:Y:S01]  /*7800*/  ST.E desc[UR30][R4.64], R62 ;  /* 0x0000003e04007985 */ /* 0x000fe2000c10191e */
[----:B------:R-:W-:Y:S02]  /*7810*/  SHF.R.U64 R11, R11, 0x3, RZ ;  /* 0x000000030b0b7819 */ /* 0x000fe400000012ff */
[----:B------:R-:W-:Y:S01]  /*7820*/  SHF.R.U64 R19, R19, 0x3, RZ ;  /* 0x0000000313137819 */ /* 0x000fe200000012ff */
[----:B------:R4:W-:Y:S01]  /*7830*/  ST.E desc[UR30][R4.64+0x4], R63 ;  /* 0x0000043f04007985 */ /* 0x0009e2000c10191e */
[----:B------:R-:W-:Y:S01]  /*7840*/  LOP3.LUT R10, R11, R10, RZ, 0x3c, !PT ;  /* 0x0000000a0b0a7212 */ /* 0x000fe200078e3cff */
[--C-:B------:R-:W-:Y:S01]  /*7850*/  IMAD.X R11, RZ, RZ, R0.reuse, P3 ;  /* 0x000000ffff0b7224 */ /* 0x100fe200018e0600 */
[----:B------:R-:W-:Y:S01]  /*7860*/  LOP3.LUT R18, R19, R18, RZ, 0x3c, !PT ;  /* 0x0000001213127212 */ /* 0x000fe200078e3cff */
[----:B------:R-:W-:Y:S01]  /*7870*/  IMAD.X R19, RZ, RZ, R0, P4 ;  /* 0x000000ffff137224 */ /* 0x000fe200020e0600 */
[C---:B--2---:R-:W-:Y:S01]  /*7880*/  IADD3 R8, P4, R2.reuse, 0x46c40, RZ ;  /* 0x00046c4002087810 */ /* 0x044fe20007f9e0ff */
[----:B------:R-:W-:Y:S01]  /*7890*/  ST.E desc[UR30][R28.64], R64 ;  /* 0x000000401c007985 */ /* 0x000fe2000c10191e */
[----:B---3--:R-:W-:-:S02]  /*78a0*/  IADD3 R6, P5, R2, 0x44c60, RZ ;  /* 0x00044c6002067810 */ /* 0x008fc40007fbe0ff */
[----:B------:R-:W-:Y:S01]  /*78b0*/  LOP3.LUT R9, R8, 0x380, RZ, 0xc0, !PT ;  /* 0x0000038008097812 */ /* 0x000fe200078ec0ff */
[----:B------:R-:W-:Y:S01]  /*78c0*/  ST.E desc[UR30][R28.64+0x4], R65 ;  /* 0x000004411c007985 */ /* 0x000fe2000c10191e */
[C---:B------:R-:W-:Y:S02]  /*78d0*/  IADD3 R52, P3, R2.reuse, 0x47000, RZ ;  /* 0x0004700002347810 */ /* 0x040fe40007f7e0ff */
[----:B----4-:R-:W-:Y:S01]  /*78e0*/  IADD3 R4, P6, R2, 0x46c60, RZ ;  /* 0x00046c6002047810 */ /* 0x010fe20007fde0ff */
[----:B------:R2:W-:Y:S01]  /*78f0*/  ST.E desc[UR30][R26.64], R66 ;  /* 0x000000421a007985 */ /* 0x0005e2000c10191e */
[----:B------:R-:W-:Y:S02]  /*7900*/  LOP3.LUT R7, R6, 0x380, RZ, 0xc0, !PT ;  /* 0x0000038006077812 */ /* 0x000fe400078ec0ff */
[----:B------:R-:W-:Y:S01]  /*7910*/  LOP3.LUT R5, R4, 0x380, RZ, 0xc0, !PT ;  /* 0x0000038004057812 */ /* 0x000fe200078ec0ff */
[----:B------:R3:W-:Y:S01]  /*7920*/  ST.E desc[UR30][R26.64+0x4], R67 ;  /* 0x000004431a007985 */ /* 0x0007e2000c10191e */
[----:B------:R-:W-:-:S02]  /*7930*/  LOP3.LUT R55, R54, 0x380, RZ, 0xc0, !PT ;  /* 0x0000038036377812 */ /* 0x000fc400078ec0ff */
[----:B------:R-:W-:Y:S01]  /*7940*/  SHF.R.U64 R9, R9, 0x3, RZ ;  /* 0x0000000309097819 */ /* 0x000fe200000012ff */
[----:B------:R-:W-:Y:S01]  /*7950*/  ST.E desc[UR30][R24.64], R68 ;  /* 0x0000004418007985 */ /* 0x000fe2000c10191e */
[----:B------:R-:W-:Y:S02]  /*7960*/  LOP3.LUT R53, R52, 0x380, RZ, 0xc0, !PT ;  /* 0x0000038034357812 */ /* 0x000fe400078ec0ff */
[----:B------:R-:W-:Y:S01]  /*7970*/  SHF.R.U64 R7, R7, 0x3, RZ ;  /* 0x0000000307077819 */ /* 0x000fe200000012ff */
[----:B------:R4:W-:Y:S01]  /*7980*/  ST.E desc[UR30][R24.64+0x4], R69 ;  /* 0x0000044518007985 */ /* 0x0009e2000c10191e */
[----:B------:R-:W-:Y:S02]  /*7990*/  SHF.R.U64 R5, R5, 0x3, RZ ;  /* 0x0000000305057819 */ /* 0x000fe400000012ff */
[----:B------:R-:W-:Y:S01]  /*79a0*/  SHF.R.U64 R55, R55, 0x3, RZ ;  /* 0x0000000337377819 */ /* 0x000fe200000012ff */
[----:B------:R-:W-:Y:S01]  /*79b0*/  ST.E desc[UR30][R22.64], R70 ;  /* 0x0000004616007985 */ /* 0x000fe2000c10191e */
[----:B------:R-:W-:Y:S01]  /*79c0*/  LOP3.LUT R8, R9, R8, RZ, 0x3c, !PT ;  /* 0x0000000809087212 */ /* 0x000fe200078e3cff */
[--C-:B------:R-:W-:Y:S01]  /*79d0*/  IMAD.X R9, RZ, RZ, R0.reuse, P4 ;  /* 0x000000ffff097224 */ /* 0x100fe200020e0600 */
[----:B------:R-:W-:Y:S01]  /*79e0*/  SHF.R.U64 R53, R53, 0x3, RZ ;  /* 0x0000000335357819 */ /* 0x000fe200000012ff */
[----:B------:R1:W-:Y:S01]  /*79f0*/  ST.E desc[UR30][R22.64+0x4], R71 ;  /* 0x0000044716007985 */ /* 0x0003e2000c10191e */
[----:B------:R-:W-:Y:S01]  /*7a00*/  LOP3.LUT R6, R7, R6, RZ, 0x3c, !PT ;  /* 0x0000000607067212 */ /* 0x000fe200078e3cff */
[--C-:B------:R-:W-:Y:S01]  /*7a10*/  IMAD.X R7, RZ, RZ, R0.reuse, P5 ;  /* 0x000000ffff077224 */ /* 0x100fe200028e0600 */
[----:B------:R-:W-:Y:S01]  /*7a20*/  LOP3.LUT R4, R5, R4, RZ, 0x3c, !PT ;  /* 0x0000000405047212 */ /* 0x000fe200078e3cff */
[--C-:B------:R-:W-:Y:S01]  /*7a30*/  IMAD.X R5, RZ, RZ, R0.reuse, P6 ;  /* 0x000000ffff057224 */ /* 0x100fe200030e0600 */
[C---:B------:R-:W-:Y:S01]  /*7a40*/  IADD3 R50, P4, R2.reuse, 0x45020, RZ ;  /* 0x0004502002327810 */ /* 0x040fe20007f9e0ff */
[----:B------:R-:W-:Y:S01]  /*7a50*/  ST.E desc[UR30][R18.64], R72 ;  /* 0x0000004812007985 */ /* 0x000fe2000c10191e */
[----:B------:R-:W-:Y:S01]  /*7a60*/  LOP3.LUT R54, R55, R54, RZ, 0x3c, !PT ;  /* 0x0000003637367212 */ /* 0x000fe200078e3cff */
[--C-:B------:R-:W-:Y:S01]  /*7a70*/  IMAD.X R55, RZ, RZ, R0.reuse, P2 ;  /* 0x000000ffff377224 */ /* 0x100fe200010e0600 */
[C---:B------:R-:W-:Y:S01]  /*7a80*/  IADD3 R48, P5, R2.reuse, 0x47020, RZ ;  /* 0x0004702002307810 */ /* 0x040fe20007fbe0ff */
[----:B------:R1:W-:Y:S01]  /*7a90*/  ST.E desc[UR30][R18.64+0x4], R73 ;  /* 0x0000044912007985 */ /* 0x0003e2000c10191e */
[----:B------:R-:W-:Y:S01]  /*7aa0*/  LOP3.LUT R52, R53, R52, RZ, 0x3c, !PT ;  /* 0x0000003435347212 */ /* 0x000fe200078e3cff */
[----:B------:R-:W-:Y:S01]  /*7ab0*/  IMAD.X R53, RZ, RZ, R0, P3 ;  /* 0x000000ffff357224 */ /* 0x000fe200018e0600 */
[C---:B--2---:R-:W-:Y:S01]  /*7ac0*/  IADD3 R66, P6, R2.reuse, 0x45040, RZ ;  /* 0x0004504002427810 */ /* 0x044fe20007fde0ff */
[----:B------:R-:W-:Y:S01]  /*7ad0*/  ST.E desc[UR30][R16.64], R74 ;  /* 0x0000004a10007985 */ /* 0x000fe2000c10191e */
[----:B------:R-:W-:-:S02]  /*7ae0*/  IADD3 R64, P2, R2, 0x47040, RZ ;  /* 0x0004704002407810 */ /* 0x000fc40007f5e0ff */
[----:B------:R-:W-:Y:S01]  /*7af0*/  LOP3.LUT R51, R50, 0x380, RZ, 0xc0, !PT ;  /* 0x0000038032337812 */ /* 0x000fe200078ec0ff */
[----:B------:R2:W-:Y:S01]  /*7b00*/  ST.E desc[UR30][R16.64+0x4], R75 ;  /* 0x0000044b10007985 */ /* 0x0005e2000c10191e */
[----:B------:R-:W-:Y:S02]  /*7b10*/  IADD3 R62, P3, R2, 0x45060, RZ ;  /* 0x00045060023e7810 */ /* 0x000fe40007f7e0ff */
[----:B------:R-:W-:Y:S01]  /*7b20*/  LOP3.LUT R49, R48, 0x380, RZ, 0xc0, !PT ;  /* 0x0000038030317812 */ /* 0x000fe200078ec0ff */
[----:B------:R-:W-:Y:S01]  /*7b30*/  ST.E desc[UR30][R14.64], R76 ;  /* 0x0000004c0e007985 */ /* 0x000fe2000c10191e */
[----:B---3--:R-:W-:Y:S02]  /*7b40*/  LOP3.LUT R67, R66, 0x380, RZ, 0xc0, !PT ;  /* 0x0000038042437812 */ /* 0x008fe400078ec0ff */
[----:B------:R-:W-:Y:S01]  /*7b50*/  LOP3.LUT R65, R64, 0x380, RZ, 0xc0, !PT ;  /* 0x0000038040417812 */ /* 0x000fe200078ec0ff */
[----:B------:R3:W-:Y:S01]  /*7b60*/  ST.E desc[UR30][R14.64+0x4], R77 ;  /* 0x0000044d0e007985 */ /* 0x0007e2000c10191e */
[----:B------:R-:W-:-:S02]  /*7b70*/  SHF.R.U64 R51, R51, 0x3, RZ ;  /* 0x0000000333337819 */ /* 0x000fc400000012ff */
[----:B------:R-:W-:Y:S01]  /*7b80*/  LOP3.LUT R63, R62, 0x380, RZ, 0xc0, !PT ;  /* 0x000003803e3f7812 */ /* 0x000fe200078ec0ff */
[----:B------:R-:W-:Y:S01]  /*7b90*/  ST.E desc[UR30][R12.64], R78 ;  /* 0x0000004e0c007985 */ /* 0x000fe2000c10191e */
[----:B------:R-:W-:Y:S02]  /*7ba0*/  SHF.R.U64 R49, R49, 0x3, RZ ;  /* 0x0000000331317819 */ /* 0x000fe400000012ff */
[----:B------:R-:W-:Y:S01]  /*7bb0*/  SHF.R.U64 R67, R67, 0x3, RZ ;  /* 0x0000000343437819 */ /* 0x000fe200000012ff */
[----:B------:R3:W-:Y:S01]  /*7bc0*/  ST.E desc[UR30][R12.64+0x4], R79 ;  /* 0x0000044f0c007985 */ /* 0x0007e2000c10191e */
[----:B------:R-:W-:Y:S02]  /*7bd0*/  SHF.R.U64 R65, R65, 0x3, RZ ;  /* 0x0000000341417819 */ /* 0x000fe400000012ff */
[----:B------:R-:W-:Y:S01]  /*7be0*/  LOP3.LUT R50, R51, R50, RZ, 0x3c, !PT ;  /* 0x0000003233327212 */ /* 0x000fe200078e3cff */
[--C-:B------:R-:W-:Y:S01]  /*7bf0*/  IMAD.X R51, RZ, RZ, R0.reuse, P4 ;  /* 0x000000ffff337224 */ /* 0x100fe200020e0600 */
[----:B------:R-:W-:Y:S01]  /*7c00*/  SHF.R.U64 R63, R63, 0x3, RZ ;  /* 0x000000033f3f7819 */ /* 0x000fe200000012ff */
[----:B------:R-:W-:Y:S01]  /*7c10*/  ST.E desc[UR30][R10.64], R80 ;  /* 0x000000500a007985 */ /* 0x000fe2000c10191e */
[----:B------:R-:W-:Y:S01]  /*7c20*/  LOP3.LUT R48, R49, R48, RZ, 0x3c, !PT ;  /* 0x0000003031307212 */ /* 0x000fe200078e3cff */
[--C-:B------:R-:W-:Y:S01]  /*7c30*/  IMAD.X R49, RZ, RZ, R0.reuse, P5 ;  /* 0x000000ffff317224 */ /* 0x100fe200028e0600 */
[----:B------:R-:W-:Y:S01]  /*7c40*/  LOP3.LUT R66, R67, R66, RZ, 0x3c, !PT ;  /* 0x0000004243427212 */ /* 0x000fe200078e3cff */
[--C-:B------:R-:W-:Y:S01]  /*7c50*/  IMAD.X R67, RZ, RZ, R0.reuse, P6 ;  /* 0x000000ffff437224 */ /* 0x100fe200030e0600 */
[C---:B------:R-:W-:Y:S01]  /*7c60*/  IADD3 R60, P4, R2.reuse, 0x47060, RZ ;  /* 0x00047060023c7810 */ /* 0x040fe20007f9e0ff */
[----:B------:R3:W-:Y:S01]  /*7c70*/  ST.E desc[UR30][R10.64+0x4], R81 ;  /* 0x000004510a007985 */ /* 0x0007e2000c10191e */
[----:B------:R-:W-:Y:S01]  /*7c80*/  LOP3.LUT R64, R65, R64, RZ, 0x3c, !PT ;  /* 0x0000004041407212 */ /* 0x000fe200078e3cff */
[----:B------:R-:W-:Y:S01]  /*7c90*/  IMAD.X R65, RZ, RZ, R0, P2 ;  /* 0x000000ffff417224 */ /* 0x000fe200010e0600 */
[C---:B------:R-:W-:Y:S01]  /*7ca0*/  IADD3 R58, P5, R2.reuse, 0x45400, RZ ;  /* 0x00045400023a7810 */ /* 0x040fe20007fbe0ff */
[----:B------:R-:W-:Y:S01]  /*7cb0*/  ST.E desc[UR30][R8.64], R82 ;  /* 0x0000005208007985 */ /* 0x000fe2000c10191e */
[----:B------:R-:W-:-:S02]  /*7cc0*/  IADD3 R56, P6, R2, 0x47400, RZ ;  /* 0x0004740002387810 */ /* 0x000fc40007fde0ff */
[----:B------:R-:W-:Y:S01]  /*7cd0*/  LOP3.LUT R62, R63, R62, RZ, 0x3c, !PT ;  /* 0x0000003e3f3e7212 */ /* 0x000fe200078e3cff */
[----:B------:R-:W-:Y:S01]  /*7ce0*/  IMAD.X R63, RZ, RZ, R0, P3 ;  /* 0x000000ffff3f7224 */ /* 0x000fe200018e0600 */
[----:B------:R-:W-:Y:S01]  /*7cf0*/  IADD3 R46, P2, R2, 0x45420, RZ ;  /* 0x00045420022e7810 */ /* 0x000fe20007f5e0ff */
[----:B------:R3:W-:Y:S01]  /*7d00*/  ST.E desc[UR30][R8.64+0x4], R83 ;  /* 0x0000045308007985 */ /* 0x0007e2000c10191e */
[----:B------:R-:W-:Y:S02]  /*7d10*/  LOP3.LUT R61, R60, 0x380, RZ, 0xc0, !PT ;  /* 0x000003803c3d7812 */ /* 0x000fe400078ec0ff */
[----:B------:R-:W-:Y:S01]  /*7d20*/  IADD3 R44, P3, R2, 0x47420, RZ ;  /* 0x00047420022c7810 */ /* 0x000fe20007f7e0ff */
[----:B------:R-:W-:Y:S01]  /*7d30*/  ST.E desc[UR30][R6.64], R84 ;  /* 0x0000005406007985 */ /* 0x000fe2000c10191e */
        /* <DEDUP_REMOVED lines=11> */
[----:B------:R1:W-:Y:S01]  /*7df0*/  ST.E desc[UR30][R54.64], R88 ;  /* 0x0000005836007985 */ /* 0x0003e2000c10191e */
[----:B------:R-:W-:Y:S01]  /*7e00*/  LOP3.LUT R60, R61, R60, RZ, 0x3c, !PT ;  /* 0x0000003c3d3c7212 */ /* 0x000fe200078e3cff */
[--C-:B------:R-:W-:Y:S01]  /*7e10*/  IMAD.X R61, RZ, RZ, R0.reuse, P4 ;  /* 0x000000ffff3d7224 */ /* 0x100fe200020e0600 */
[----:B------:R-:W-:Y:S01]  /*7e20*/  SHF.R.U64 R45, R45, 0x3, RZ ;  /* 0x000000032d2d7819 */ /* 0x000fe200000012ff */
[----:B------:R1:W-:Y:S01]  /*7e30*/  ST.E desc[UR30][R54.64+0x4], R89 ;  /* 0x0000045936007985 */ /* 0x0003e2000c10191e */
[----:B------:R-:W-:Y:S01]  /*7e40*/  LOP3.LUT R58, R59, R58, RZ, 0x3c, !PT ;  /* 0x0000003a3b3a7212 */ /* 0x000fe200078e3cff */
[--C-:B------:R-:W-:Y:S01]  /*7e50*/  IMAD.X R59, RZ, RZ, R0.reuse, P5 ;  /* 0x000000ffff3b7224 */ /* 0x100fe200028e0600 */
[----:B------:R-:W-:Y:S01]  /*7e60*/  LOP3.LUT R56, R57, R56, RZ, 0x3c, !PT ;  /* 0x0000003839387212 */ /* 0x000fe200078e3cff */
[----:B------:R-:W-:Y:S01]  /*7e70*/  IMAD.X R57, RZ, RZ, R0, P6 ;  /* 0x000000ffff397224 */ /* 0x000fe200030e0600 */
[C---:B------:R-:W-:Y:S01]  /*7e80*/  IADD3 R42, P4, R2.reuse, 0x45440, RZ ;  /* 0x00045440022a7810 */ /* 0x040fe20007f9e0ff */
[----:B------:R1:W-:Y:S01]  /*7e90*/  ST.E desc[UR30][R52.64], R90 ;  /* 0x0000005a34007985 */ /* 0x0003e2000c10191e */
[----:B------:R-:W-:-:S02]  /*7ea0*/  IADD3 R40, P5, R2, 0x47440, RZ ;  /* 0x0004744002287810 */ /* 0x000fc40007fbe0ff */
[----:B------:R-:W-:Y:S01]  /*7eb0*/  LOP3.LUT R46, R47, R46, RZ, 0x3c, !PT ;  /* 0x0000002e2f2e7212 */ /* 0x000fe200078e3cff */
[--C-:B------:R-:W-:Y:S01]  /*7ec0*/  IMAD.X R47, RZ, RZ, R0.reuse, P2 ;  /* 0x000000ffff2f7224 */ /* 0x100fe200010e0600 */
[----:B------:R-:W-:Y:S01]  /*7ed0*/  LOP3.LUT R44, R45, R44, RZ, 0x3c, !PT ;  /* 0x0000002c2d2c7212 */ /* 0x000fe200078e3cff */
[----:B------:R-:W-:Y:S01]  /*7ee0*/  IMAD.X R45, RZ, RZ, R0, P3 ;  /* 0x000000ffff2d7224 */ /* 0x000fe200018e0600 */
[C---:B------:R-:W-:Y:S01]  /*7ef0*/  IADD3 R38, P6, R2.reuse, 0x45460, RZ ;  /* 0x0004546002267810 */ /* 0x040fe20007fde0ff */
[----:B------:R1:W-:Y:S01]  /*7f00*/  ST.E desc[UR30][R52.64+0x4], R91 ;  /* 0x0000045b34007985 */ /* 0x0003e2000c10191e */
[----:B------:R-:W-:Y:S02]  /*7f10*/  IADD3 R36, P2, R2, 0x47460, RZ ;  /* 0x0004746002247810 */ /* 0x000fe40007f5e0ff */
[----:B------:R-:W-:Y:S01]  /*7f20*/  LOP3.LUT R43, R42, 0x380, RZ, 0xc0, !PT ;  /* 0x000003802a2b7812 */ /* 0x000fe200078ec0ff */
[----:B------:R1:W-:Y:S01]  /*7f30*/  ST.E desc[UR30][R50.64], R92 ;  /* 0x0000005c32007985 */ /* 0x0003e2000c10191e */
[----:B------:R-:W-:-:S02]  /*7f40*/  IADD3 R34, P3, R2, 0x45800, RZ ;  /* 0x0004580002227810 */ /* 0x000fc40007f7e0ff */
[----:B------:R-:W-:Y:S01]  /*7f50*/  LOP3.LUT R41, R40, 0x380, RZ, 0xc0, !PT ;  /* 0x0000038028297812 */ /* 0x000fe200078ec0ff */
[----:B------:R1:W-:Y:S01]  /*7f60*/  ST.E desc[UR30][R50.64+0x4], R93 ;  /* 0x0000045d32007985 */ /* 0x0003e2000c10191e */
[----:B------:R-:W-:Y:S02]  /*7f70*/  LOP3.LUT R39, R38, 0x380, RZ, 0xc0, !PT ;  /* 0x0000038026277812 */ /* 0x000fe400078ec0ff */
[----:B------:R-:W-:Y:S01]  /*7f80*/  LOP3.LUT R37, R36, 0x380, RZ, 0xc0, !PT ;  /* 0x0000038024257812 */ /* 0x000fe200078ec0ff */
[----:B------:R1:W-:Y:S01]  /*7f90*/  ST.E desc[UR30][R48.64], R94 ;  /* 0x0000005e30007985 */ /* 0x0003e2000c10191e */
[----:B------:R-:W-:Y:S02]  /*7fa0*/  SHF.R.U64 R43, R43, 0x3, RZ ;  /* 0x000000032b2b7819 */ /* 0x000fe400000012ff */
[----:B------:R-:W-:Y:S01]  /*7fb0*/  LOP3.LUT R35, R34, 0x380, RZ, 0xc0, !PT ;  /* 0x0000038022237812 */ /* 0x000fe200078ec0ff */
[----:B------:R1:W-:Y:S01]  /*7fc0*/  ST.E desc[UR30][R48.64+0x4], R95 ;  /* 0x0000045f30007985 */ /* 0x0003e2000c10191e */
[----:B------:R-:W-:-:S02]  /*7fd0*/  SHF.R.U64 R41, R41, 0x3, RZ ;  /* 0x0000000329297819 */ /* 0x000fc400000012ff */
[----:B------:R-:W-:Y:S01]  /*7fe0*/  SHF.R.U64 R39, R39, 0x3, RZ ;  /* 0x0000000327277819 */ /* 0x000fe200000012ff */
[----:B------:R1:W-:Y:S01]  /*7ff0*/  ST.E desc[UR30][R66.64], R96 ;  /* 0x0000006042007985 */ /* 0x0003e2000c10191e */
[----:B------:R-:W-:Y:S02]  /*8000*/  SHF.R.U64 R37, R37, 0x3, RZ ;  /* 0x0000000325257819 */ /* 0x000fe400000012ff */
[----:B------:R-:W-:Y:S01]  /*8010*/  LOP3.LUT R42, R43, R42, RZ, 0x3c, !PT ;  /* 0x0000002a2b2a7212 */ /* 0x000fe200078e3cff */
[--C-:B------:R-:W-:Y:S01]  /*8020*/  IMAD.X R43, RZ, RZ, R0.reuse, P4 ;  /* 0x000000ffff2b7224 */ /* 0x100fe200020e0600 */
[----:B------:R-:W-:Y:S01]  /*8030*/  SHF.R.U64 R35, R35, 0x3, RZ ;  /* 0x0000000323237819 */ /* 0x000fe200000012ff */
[----:B------:R1:W-:Y:S01]  /*8040*/  ST.E desc[UR30][R66.64+0x4], R97 ;  /* 0x0000046142007985 */ /* 0x0003e2000c10191e */
[----:B------:R-:W-:Y:S01]  /*8050*/  LOP3.LUT R40, R41, R40, RZ, 0x3c, !PT ;  /* 0x0000002829287212 */ /* 0x000fe200078e3cff */
[--C-:B------:R-:W-:Y:S01]  /*8060*/  IMAD.X R41, RZ, RZ, R0.reuse, P5 ;  /* 0x000000ffff297224 */ /* 0x100fe200028e0600 */
[C---:B------:R-:W-:Y:S01]  /*8070*/  IADD3 R32, P4, R2.reuse, 0x47800, RZ ;  /* 0x0004780002207810 */ /* 0x040fe20007f9e0ff */
[----:B------:R1:W-:Y:S01]  /*8080*/  ST.E desc[UR30][R64.64], R98 ;  /* 0x0000006240007985 */ /* 0x0003e2000c10191e */
        /* <DEDUP_REMOVED lines=9> */
[----:B------:R1:W-:Y:S01]  /*8120*/  ST.E desc[UR30][R62.64], R100 ;  /* 0x000000643e007985 */ /* 0x0003e2000c10191e */
[----:B------:R-:W-:-:S02]  /*8130*/  IADD3 R26, P2, R2, 0x45840, RZ ;  /* 0x00045840021a7810 */ /* 0x000fc40007f5e0ff */
[----:B------:R-:W-:Y:S01]  /*8140*/  LOP3.LUT R33, R32, 0x380, RZ, 0xc0, !PT ;  /* 0x0000038020217812 */ /* 0x000fe200078ec0ff */
[----:B------:R1:W-:Y:S01]  /*8150*/  ST.E desc[UR30][R62.64+0x4], R101 ;  /* 0x000004653e007985 */ /* 0x0003e2000c10191e */
[----:B----4-:R-:W-:Y:S02]  /*8160*/  IADD3 R24, P3, R2, 0x47840, RZ ;  /* 0x0004784002187810 */ /* 0x010fe40007f7e0ff */
[----:B------:R-:W-:Y:S01]  /*8170*/  LOP3.LUT R31, R30, 0x380, RZ, 0xc0, !PT ;  /* 0x000003801e1f7812 */ /* 0x000fe200078ec0ff */
[----:B------:R4:W-:Y:S01]  /*8180*/  ST.E desc[UR30][R60.64], R102 ;  /* 0x000000663c007985 */ /* 0x0009e2000c10191e */
[----:B------:R-:W-:Y:S02]  /*8190*/  LOP3.LUT R29, R28, 0x380, RZ, 0xc0, !PT ;  /* 0x000003801c1d7812 */ /* 0x000fe400078ec0ff */
[----:B------:R-:W-:Y:S01]  /*81a0*/  LOP3.LUT R27, R26, 0x380, RZ, 0xc0, !PT ;  /* 0x000003801a1b7812 */ /* 0x000fe200078ec0ff */
[----:B------:R4:W-:Y:S01]  /*81b0*/  ST.E desc[UR30][R60.64+0x4], R103 ;  /* 0x000004673c007985 */ /* 0x0009e2000c10191e */
[----:B------:R-:W-:-:S02]  /*81c0*/  SHF.R.U64 R33, R33, 0x3, RZ ;  /* 0x0000000321217819 */ /* 0x000fc400000012ff */
[----:B------:R-:W-:Y:S01]  /*81d0*/  LOP3.LUT R25, R24, 0x380, RZ, 0xc0, !PT ;  /* 0x0000038018197812 */ /* 0x000fe200078ec0ff */
[----:B------:R4:W-:Y:S01]  /*81e0*/  ST.E desc[UR30][R58.64], R104 ;  /* 0x000000683a007985 */ /* 0x0009e2000c10191e */
[----:B------:R-:W-:Y:S02]  /*81f0*/  SHF.R.U64 R31, R31, 0x3, RZ ;  /* 0x000000031f1f7819 */ /* 0x000fe400000012ff */
        /* <DEDUP_REMOVED lines=11> */
[C---:B-1----:R-:W-:Y:S01]  /*82b0*/  IADD3 R22, P4, R2.reuse, 0x45860, RZ ;  /* 0x0004586002167810 */ /* 0x042fe20007f9e0ff */
[----:B------:R4:W-:Y:S01]  /*82c0*/  ST.E desc[UR30][R56.64+0x4], R107 ;  /* 0x0000046b38007985 */ /* 0x0009e2000c10191e */
[----:B------:R-:W-:Y:S01]  /*82d0*/  LOP3.LUT R26, R27, R26, RZ, 0x3c, !PT ;  /* 0x0000001a1b1a7212 */ /* 0x000fe200078e3cff */
[--C-:B------:R-:W-:Y:S01]  /*82e0*/  IMAD.X R27, RZ, RZ, R0.reuse, P2 ;  /* 0x000000ffff1b7224 */ /* 0x100fe200010e0600 */
[C---:B------:R-:W-:Y:S01]  /*82f0*/  IADD3 R18, P5, R2.reuse, 0x47860, RZ ;  /* 0x0004786002127810 */ /* 0x040fe20007fbe0ff */
[----:B------:R4:W-:Y:S01]  /*8300*/  ST.E desc[UR30][R46.64], R108 ;  /* 0x0000006c2e007985 */ /* 0x0009e2000c10191e */
[----:B------:R-:W-:Y:S01]  /*8310*/  LOP3.LUT R24, R25, R24, RZ, 0x3c, !PT ;  /* 0x0000001819187212 */ /* 0x000fe200078e3cff */
[----:B------:R-:W-:Y:S01]  /*8320*/  IMAD.X R25, RZ, RZ, R0, P3 ;  /* 0x000000ffff197224 */ /* 0x000fe200018e0600 */
[C---:B--2---:R-:W-:Y:S01]  /*8330*/  IADD3 R16, P6, R2.reuse, 0x45c00, RZ ;  /* 0x00045c0002107810 */ /* 0x044fe20007fde0ff */
[----:B------:R4:W-:Y:S01]  /*8340*/  ST.E desc[UR30][R46.64+0x4], R109 ;  /* 0x0000046d2e007985 */ /* 0x0009e2000c10191e */
[----:B---3--:R-:W-:-:S02]  /*8350*/  IADD3 R14, P2, R2, 0x47c00, RZ ;  /* 0x00047c00020e7810 */ /* 0x008fc40007f5e0ff */
[----:B------:R-:W-:Y:S01]  /*8360*/  LOP3.LUT R23, R22, 0x380, RZ, 0xc0, !PT ;  /* 0x0000038016177812 */ /* 0x000fe200078ec0ff */
[----:B------:R4:W-:Y:S01]  /*8370*/  ST.E desc[UR30][R44.64], R110 ;  /* 0x0000006e2c007985 */ /* 0x0009e2000c10191e */
[----:B------:R-:W-:Y:S02]  /*8380*/  IADD3 R12, P3, R2, 0x45c20, RZ ;  /* 0x00045c20020c7810 */ /* 0x000fe40007f7e0ff */
        /* <DEDUP_REMOVED lines=27> */
[----:B------:R-:W-:Y:S01]  /*8540*/  LOP3.LUT R12, R13, R12, RZ, 0x3c, !PT ;  /* 0x0000000c0d0c7212 */ /* 0x000fe200078e3cff */
[----:B------:R-:W-:Y:S01]  /*8550*/  IMAD.X R13, RZ, RZ, R0, P3 ;  /* 0x000000ffff0d7224 */ /* 0x000fe200018e0600 */
[----:B------:R-:W-:Y:S01]  /*8560*/  IADD3 R4, P2, R2, 0x45c60, RZ ;  /* 0x00045c6002047810 */ /* 0x000fe20007f5e0ff */
[----:B------:R4:W-:Y:S01]  /*8570*/  ST.E desc[UR30][R36.64], R118 ;  /* 0x0000007624007985 */ /* 0x0009e2000c10191e */
[----:B------:R-:W-:Y:S02]  /*8580*/  LOP3.LUT R11, R10, 0x380, RZ, 0xc0, !PT ;  /* 0x000003800a0b7812 */ /* 0x000fe400078ec0ff */
[----:B------:R-:W-:Y:S01]  /*8590*/  IADD3 R2, P3, R2, 0x47c60, RZ ;  /* 0x00047c6002027810 */ /* 0x000fe20007f7e0ff */
[----:B------:R4:W-:Y:S01]  /*85a0*/  ST.E desc[UR30][R36.64+0x4], R119 ;  /* 0x0000047724007985 */ /* 0x0009e2000c10191e */
[----:B------:R-:W-:Y:S02]  /*85b0*/  LOP3.LUT R9, R8, 0x380, RZ, 0xc0, !PT ;  /* 0x0000038008097812 */ /* 0x000fe400078ec0ff */
[----:B------:R-:W-:Y:S01]  /*85c0*/  LOP3.LUT R7, R6, 0x380, RZ, 0xc0, !PT ;  /* 0x0000038006077812 */ /* 0x000fe200078ec0ff */
[----:B------:R4:W-:Y:S01]  /*85d0*/  ST.E desc[UR30][R34.64], R120 ;  /* 0x0000007822007985 */ /* 0x0009e2000c10191e */
[----:B------:R-:W-:-:S02]  /*85e0*/  LOP3.LUT R5, R4, 0x380, RZ, 0xc0, !PT ;  /* 0x0000038004057812 */ /* 0x000fc400078ec0ff */
[----:B------:R-:W-:Y:S01]  /*85f0*/  SHF.R.U64 R11, R11, 0x3, RZ ;  /* 0x000000030b0b7819 */ /* 0x000fe200000012ff */
[----:B------:R4:W-:Y:S01]  /*8600*/  ST.E desc[UR30][R34.64+0x4], R121 ;  /* 0x0000047922007985 */ /* 0x0009e2000c10191e */
        /* <DEDUP_REMOVED lines=13> */
[----:B------:R4:W-:Y:S01]  /*86e0*/  ST.E desc[UR30][R30.64+0x4], R125 ;  /* 0x0000047d1e007985 */ /* 0x0009e2000c10191e */
[----:B------:R-:W-:Y:S01]  /*86f0*/  LOP3.LUT R4, R5, R4, RZ, 0x3c, !PT ;  /* 0x0000000405047212 */ /* 0x000fe200078e3cff */
[--C-:B------:R-:W-:Y:S01]  /*8700*/  IMAD.X R7, RZ, RZ, R0.reuse, P6 ;  /* 0x000000ffff077224 */ /* 0x100fe200030e0600 */
[----:B------:R-:W-:Y:S01]  /*8710*/  LOP3.LUT R2, R3, R2, RZ, 0x3c, !PT ;  /* 0x0000000203027212 */ /* 0x000fe200078e3cff */
[----:B------:R4:W-:Y:S01]  /*8720*/  ST.E desc[UR30][R28.64], R126 ;  /* 0x0000007e1c007985 */ /* 0x0009e2000c10191e */
[----:B------:R-:W-:-:S02]  /*8730*/  IMAD.X R5, RZ, RZ, R0, P2 ;  /* 0x000000ffff057224 */ /* 0x000fc400010e0600 */
[----:B------:R-:W-:Y:S01]  /*8740*/  IMAD.X R3, RZ, RZ, R0, P3 ;  /* 0x000000ffff037224 */ /* 0x000fe200018e0600 */
[----:B------:R4:W-:Y:S04]  /*8750*/  ST.E desc[UR30][R28.64+0x4], R127 ;  /* 0x0000047f1c007985 */ /* 0x0009e8000c10191e */
        /* <DEDUP_REMOVED lines=23> */
[----:B------:R4:W-:Y:S01]  /*88d0*/  ST.E desc[UR30][R2.64+0x4], R151 ;  /* 0x0000049702007985 */ /* 0x0009e2000c10191e */
[----:B------:R-:W-:Y:S01]  /*88e0*/  @!PT LDS RZ, [RZ] ;  /* 0x00000000fffff984 */ /* 0x000fe20000000800 */
[----:B------:R-:W-:Y:S01]  /*88f0*/  @!PT LDS RZ, [RZ] ;  /* 0x00000000fffff984 */ /* 0x000fe20000000800 */
[----:B------:R-:W-:Y:S01]  /*8900*/  @!PT LDS RZ, [RZ] ;  /* 0x00000000fffff984 */ /* 0x000fe20000000800 */
[----:B------:R-:W-:Y:S01]  /*8910*/  @!PT LDS RZ, [RZ] ;  /* 0x00000000fffff984 */ /* 0x000fe20000000800 */
[----:B------:R1:W-:Y:S06]  /*8920*/  MEMBAR.ALL.CTA ;  /* 0x0000000000007992 */ /* 0x0003ec0000008000 */
[----:B-1----:R-:W1:Y:S01]  /*8930*/  FENCE.VIEW.ASYNC.S ;  /* 0x00000000000073c6 */ /* 0x002e620000000000 */
[----:B------:R-:W-:Y:S05]  /*8940*/  @!P1 BRA `(.L_x_35) ;  /* 0x0000000000049947 */ /* 0x000fea0003800000 */
[----:B------:R-:W-:Y:S01]  /*8950*/  BPT.TRAP 0x1 ;  /* 0x000000040000795c */ /* 0x000fe20000300000 */
.L_x_35:
[----:B-1----:R-:W-:Y:S01]  /*8960*/  SYNCS.ARRIVE.TRANS64.A1T0 RZ, [UR18+0x64480], RZ ;  /* 0x064480ffffff79a7 */ /* 0x002fe20008100012 */
[----:B------:R-:W-:-:S04]  /*8970*/  UIADD3 UR37, UR37, 0x1, URZ ;  /* 0x0000000125257890 */ /* 0x000fc8000fffe03f */
[----:B------:R-:W-:-:S04]  /*8980*/  UISETP.NE.AND UP0, UPT, UR37, 0x2, UPT ;  /* 0x000000022500788c */ /* 0x000fc8000bf05270 */
[----:B------:R-:W-:Y:S02]  /*8990*/  USEL UR14, URZ, 0x1, UP0 ;  /* 0x000000013f0e7887 */ /* 0x000fe40008000000 */
[----:B------:R-:W-:Y:S02]  /*89a0*/  USEL UR37, UR37, URZ, UP0 ;  /* 0x0000003f25257287 */ /* 0x000fe40008000000 */
[----:B------:R-:W-:-:S12]  /*89b0*/  ULOP3.LUT UR23, UR23, UR14, URZ, 0x3c, !UPT ;  /* 0x0000000e17177292 */ /* 0x000fd8000f8e3c3f */
.L_x_31:
[----:B------:R-:W-:Y:S02]  /*89c0*/  UIADD3 UR14, UR7, 0x1, URZ ;  /* 0x00000001070e7890 */ /* 0x000fe4000fffe03f */
[----:B------:R-:W-:Y:S02]  /*89d0*/  UISETP.NE.AND UP1, UPT, UR7, 0x1, UPT ;  /* 0x000000010700788c */ /* 0x000fe4000bf25270 */
[----:B------:R-:W-:Y:S02]  /*89e0*/  UISETP.NE.AND UP0, UPT, UR14, 0x2, UPT ;  /* 0x000000020e00788c */ /* 0x000fe4000bf05270 */
[----:B------:R-:W-:Y:S02]  /*89f0*/  USEL UR15, URZ, 0x1, UP1 ;  /* 0x000000013f0f7887 */ /* 0x000fe40008800000 */
[----:B------:R-:W-:Y:S02]  /*8a00*/  USEL UR7, UR14, URZ, UP0 ;  /* 0x0000003f0e077287 */ /* 0x000fe40008000000 */
[----:B------:R-:W-:Y:S01]  /*8a10*/  ULOP3.LUT UR21, UR21, UR15, URZ, 0x3c, !UPT ;  /* 0x0000000f15157292 */ /* 0x000fe2000f8e3c3f */
[----:B------:R-:W-:Y:S11]  /*8a20*/  @!P0 BRA `(.L_x_36) ;  /* 0x0000000000048947 */ /* 0x000ff60003800000 */
[----:B------:R-:W-:Y:S01]  /*8a30*/  BPT.TRAP 0x1 ;  /* 0x000000040000795c */ /* 0x000fe20000300000 */
.L_x_36:
[----:B------:R-:W-:Y:S02]  /*8a40*/  UISETP.GT.U32.AND UP0, UPT, UR5, 0x1, UPT ;  /* 0x000000010500788c */ /* 0x000fe4000bf04070 */
[----:B------:R-:W-:-:S04]  /*8a50*/  ULEA UR14, UR6, UR36, 0x3 ;  /* 0x00000024060e7291 */ /* 0x000fc8000f8e183f */
[----:B------:R-:W-:Y:S01]  /*8a60*/  UIADD3 UR14, UR14, 0x64420, URZ ;  /* 0x000644200e0e7890 */ /* 0x000fe2000fffe03f */
[----:B------:R-:W-:-:S03]  /*8a70*/  PLOP3.LUT P1, PT, PT, PT, UP0, 0x80, 0x0 ;  /* 0x000000000000781c */ /* 0x000fc60003f2f008 */
[----:B------:R-:W-:-:S09]  /*8a80*/  UPRMT UR14, URZ, 0x654, UR14 ;  /* 0x000006543f0e7896 */ /* 0x000fd2000800000e */
[----:B------:R-:W-:Y:S01]  /*8a90*/  SYNCS.ARRIVE.TRANS64.RED.A1T0 RZ, [UR14], RZ ;  /* 0x000000ffffff79a7 */ /* 0x000fe2000810040e */
[----:B------:R-:W-:Y:S05]  /*8aa0*/  @P1 BRA `(.L_x_37) ;  /* 0x0000000000041947 */ /* 0x000fea0003800000 */
[----:B------:R-:W-:Y:S01]  /*8ab0*/  BPT.TRAP 0x1 ;  /* 0x000000040000795c */ /* 0x000fe20000300000 */
.L_x_37:
[----:B------:R-:W-:-:S04]  /*8ac0*/  UIADD3 UR6, UR6, 0x1, URZ ;  /* 0x0000000106067890 */ /* 0x000fc8000fffe03f */
[----:B------:R-:W-:-:S04]  /*8ad0*/  UISETP.NE.AND UP0, UPT, UR6, 0x4, UPT ;  /* 0x000000040600788c */ /* 0x000fc8000bf05270 */
[----:B------:R-:W-:Y:S01]  /*8ae0*/  USEL UR14, UR6, URZ, UP0 ;  /* 0x0000003f060e7287 */ /* 0x000fe20008000000 */
[----:B------:R-:W-:Y:S11]  /*8af0*/  @!P0 BRA `(.L_x_38) ;  /* 0x0000000000048947 */ /* 0x000ff60003800000 */
[----:B------:R-:W-:Y:S01]  /*8b00*/  BPT.TRAP 0x1 ;  /* 0x000000040000795c */ /* 0x000fe20000300000 */
.L_x_38:
[----:B------:R-:W-:-:S04]  /*8b10*/  ULEA UR6, UR14, UR36, 0x3 ;  /* 0x000000240e067291 */ /* 0x000fc8000f8e183f */
[----:B------:R-:W-:-:S04]  /*8b20*/  UIADD3 UR6, UR6, 0x64420, URZ ;  /* 0x0006442006067890 */ /* 0x000fc8000fffe03f */
[----:B------:R-:W-:-:S09]  /*8b30*/  UPRMT UR6, URZ, 0x654, UR6 ;  /* 0x000006543f067896 */ /* 0x000fd20008000006 */
[----:B------:R-:W-:Y:S01]  /*8b40*/  SYNCS.ARRIVE.TRANS64.RED.A1T0 RZ, [UR6], RZ ;  /* 0x000000ffffff79a7 */ /* 0x000fe20008100406 */
[----:B------:R-:W-:Y:S05]  /*8b50*/  @P1 BRA `(.L_x_39) ;  /* 0x0000000000041947 */ /* 0x000fea0003800000 */
[----:B------:R-:W-:Y:S01]  /*8b60*/  BPT.TRAP 0x1 ;  /* 0x000000040000795c */ /* 0x000fe20000300000 */
.L_x_39:
[----:B------:R-:W-:Y:S02]  /*8b70*/  UISETP.GT.AND UP2, UPT, UR13, 0x1, UPT ;  /* 0x000000010d00788c */ /* 0x000fe4000bf44270 */
[----:B------:R-:W-:Y:S02]  /*8b80*/  UIADD3 UR24, UR26, 0x1, URZ ;  /* 0x000000011a187890 */ /* 0x000fe4000fffe03f */
[----:B------:R-:W-:Y:S02]  /*8b90*/  UIADD3 UR6, UR14, 0x1, URZ ;  /* 0x000000010e067890 */ /* 0x000fe4000fffe03f */
[----:B------:R-:W-:Y:S01]  /*8ba0*/  PLOP3.LUT P1, PT, PT, PT, UP2, 0x80, 0x0 ;  /* 0x000000000000781c */ /* 0x000fe20003f2f028 */
[----:B------:R-:W-:Y:S02]  /*8bb0*/  UISETP.NE.AND UP0, UPT, UR24, 0x4, UPT ;  /* 0x000000041800788c */ /* 0x000fe4000bf05270 */
[----:B------:R-:W-:Y:S02]  /*8bc0*/  UISETP.NE.AND UP1, UPT, UR6, 0x4, UPT ;  /* 0x000000040600788c */ /* 0x000fe4000bf25270 */
[----:B------:R-:W-:-:S02]  /*8bd0*/  USEL UR14, URZ, 0x1, UP0 ;  /* 0x000000013f0e7887 */ /* 0x000fc40008000000 */
[----:B------:R-:W-:Y:S02]  /*8be0*/  UIADD3 UR13, UR13, -0x1, URZ ;  /* 0xffffffff0d0d7890 */ /* 0x000fe4000fffe03f */
[----:B------:R-:W-:Y:S02]  /*8bf0*/  USEL UR6, UR6, URZ, UP1 ;  /* 0x0000003f06067287 */ /* 0x000fe40008800000 */
[----:B------:R-:W-:Y:S02]  /*8c00*/  USEL UR24, UR24, URZ, UP0 ;  /* 0x0000003f18187287 */ /* 0x000fe40008000000 */
[----:B------:R-:W-:Y:S01]  /*8c10*/  ULOP3.LUT UR27, UR27, UR14, URZ, 0x3c, !UPT ;  /* 0x0000000e1b1b7292 */ /* 0x000fe2000f8e3c3f */
[----:B------:R-:W-:Y:S11]  /*8c20*/  @P1 BRA `(.L_x_40) ;  /* 0xffffff9400681947 */ /* 0x000ff6000383ffff */
.L_x_18:
[----:B------:R-:W-:Y:S05]  /*8c30*/  @!P0 BRA `(.L_x_41) ;  /* 0x0000000000048947 */ /* 0x000fea0003800000 */
[----:B------:R-:W-:Y:S01]  /*8c40*/  BPT.TRAP 0x1 ;  /* 0x000000040000795c */ /* 0x000fe20000300000 */
.L_x_41:
[----:B------:R-:W-:Y:S02]  /*8c50*/  UISETP.GT.U32.AND UP0, UPT, UR5, 0x1, UPT ;  /* 0x000000010500788c */ /* 0x000fe4000bf04070 */
[----:B------:R-:W-:-:S04]  /*8c60*/  UIADD3 UR6, UR8, 0x64460, URZ ;  /* 0x0006446008067890 */ /* 0x000fc8000fffe03f */
[----:B------:R-:W-:Y:S01]  /*8c70*/  PLOP3.LUT P1, PT, PT, PT, UP0, 0x80, 0x0 ;  /* 0x000000000000781c */ /* 0x000fe20003f2f008 */
[----:B------:R-:W-:-:S09]  /*8c80*/  UPRMT UR6, URZ, 0x654, UR6 ;  /* 0x000006543f067896 */ /* 0x000fd20008000006 */
[----:B------:R-:W-:Y:S03]  /*8c90*/  SYNCS.ARRIVE.TRANS64.RED.A1T0 RZ, [UR6], RZ ;  /* 0x000000ffffff79a7 */ /* 0x000fe60008100406 */
[----:B------:R-:W-:Y:S05]  /*8ca0*/  @P1 BRA `(.L_x_42) ;  /* 0x0000000000041947 */ /* 0x000fea0003800000 */
[----:B------:R-:W-:Y:S01]  /*8cb0*/  BPT.TRAP 0x1 ;  /* 0x000000040000795c */ /* 0x000fe20000300000 */
.L_x_42:
[----:B------:R-:W-:Y:S05]  /*8cc0*/  @!P0 BRA `(.L_x_43) ;  /* 0x0000000000048947 */ /* 0x000fea0003800000 */
[----:B------:R-:W-:Y:S01]  /*8cd0*/  BPT.TRAP 0x1 ;  /* 0x000000040000795c */ /* 0x000fe20000300000 */
.L_x_43:
[----:B------:R-:W-:-:S04]  /*8ce0*/  UIADD3 UR8, UR8, 0x64468, URZ ;  /* 0x0006446808087890 */ /* 0x000fc8000fffe03f */
[----:B------:R-:W-:-:S09]  /*8cf0*/  UPRMT UR8, URZ, 0x654, UR8 ;  /* 0x000006543f087896 */ /* 0x000fd20008000008 */
[----:B------:R-:W-:Y:S01]  /*8d00*/  SYNCS.ARRIVE.TRANS64.RED.A1T0 RZ, [UR8], RZ ;  /* 0x000000ffffff79a7 */ /* 0x000fe20008100408 */
[----:B------:R-:W-:Y:S05]  /*8d10*/  @P1 BRA `(.L_x_44) ;  /* 0x0000000000041947 */ /* 0x000fea0003800000 */
[----:B------:R-:W-:Y:S01]  /*8d20*/  BPT.TRAP 0x1 ;  /* 0x000000040000795c */ /* 0x000fe20000300000 */
.L_x_44:
[----:B------:R-:W-:-:S04]  /*8d30*/  ULOP3.LUT UR4, UR4, 0x2, URZ, 0xfc, !UPT ;  /* 0x0000000204047892 */ /* 0x000fc8000f8efc3f */
[----:B------:R-:W-:-:S06]  /*8d40*/  UISETP.NE.AND UP0, UPT, UR4, 0x3, UPT ;  /* 0x000000030400788c */ /* 0x000fcc000bf05270 */
[----:B------:R-:W-:-:S13]  /*8d50*/  PLOP3.LUT P1, PT, PT, PT, UP0, 0x80, 0x0 ;  /* 0x000000000000781c */ /* 0x000fda0003f2f008 */
[----:B------:R-:W-:Y:S05]  /*8d60*/  @!P1 BRA `(.L_x_45) ;  /* 0x0000000000049947 */ /* 0x000fea0003800000 */
[----:B------:R-:W-:Y:S01]  /*8d70*/  BPT.TRAP 0x1 ;  /* 0x000000040000795c */ /* 0x000fe20000300000 */
.L_x_45:
[----:B------:R-:W-:Y:S01]  /*8d80*/  ULEA UR4, UR7, UR36, 0x3 ;  /* 0x0000002407047291 */ /* 0x000fe2000f8e183f */
[----:B---3--:R-:W-:-:S05]  /*8d90*/  IMAD.U32 R0, RZ, RZ, UR21 ;  /* 0x00000015ff007e24 */ /* 0x008fca000f8e00ff */
[----:B------:R-:W-:-:S04]  /*8da0*/  SHF.L.U32 R0, R0, 0x1f, RZ ;  /* 0x0000001f00007819 */ /* 0x000fc800000006ff */
[----:B------:R-:W3:Y:S02]  /*8db0*/  SYNCS.PHASECHK.TRANS64.TRYWAIT P0, [UR4+0x64490], R0 ;  /* 0x06449000ff0075a7 */ /* 0x000ee40008000144 */
[----:B---3--:R-:W-:Y:S05]  /*8dc0*/  @!P0 BRA `(.L_x_46) ;  /* 0x00000080002c8947 */ /* 0x008fea0003800000 */
.L_x_156:
[----:B------:R-:W-:Y:S05]  /*8dd0*/  @!P1 BRA `(.L_x_47) ;  /* 0x0000000000049947 */ /* 0x000fea0003800000 */
[----:B------:R-:W-:Y:S01]  /*8de0*/  BPT.TRAP 0x1 ;  /* 0x000000040000795c */ /* 0x000fe20000300000 */
.L_x_47:
[----:B------:R-:W-:-:S04]  /*8df0*/  UIADD3 UR7, UR7, 0x1, URZ ;  /* 0x0000000107077890 */ /* 0x000fc8000fffe03f */
[----:B------:R-:W-:-:S04]  /*8e00*/  UISETP.NE.AND UP0, UPT, UR7, 0x2, UPT ;  /* 0x000000020700788c */ /* 0x000fc8000bf05270 */
[----:B------:R-:W-:Y:S02]  /*8e10*/  USEL UR4, URZ, 0x1, UP0 ;  /* 0x000000013f047887 */ /* 0x000fe40008000000 */
[----:B------:R-:W-:Y:S02]  /*8e20*/  USEL UR7, UR7, URZ, UP0 ;  /* 0x0000003f07077287 */ /* 0x000fe40008000000 */
[----:B------:R-:W-:Y:S02]  /*8e30*/  ULOP3.LUT UR4, UR21, UR4, URZ, 0x3c, !UPT ;  /* 0x0000000415047292 */ /* 0x000fe4000f8e3c3f */
[----:B------:R-:W-:-:S04]  /*8e40*/  ULEA UR7, UR7, UR36, 0x3 ;  /* 0x0000002407077291 */ /* 0x000fc8000f8e183f */
[----:B--2---:R-:W-:-:S05]  /*8e50*/  IMAD.U32 R0, RZ, RZ, UR4 ;  /* 0x00000004ff007e24 */ /* 0x004fca000f8e00ff */
[----:B------:R-:W-:-:S04]  /*8e60*/  SHF.L.U32 R0, R0, 0x1f, RZ ;  /* 0x0000001f00007819 */ /* 0x000fc800000006ff */
[----:B------:R-:W2:Y:S02]  /*8e70*/  SYNCS.PHASECHK.TRANS64.TRYWAIT P0, [UR7+0x64490], R0 ;  /* 0x06449000ff0075a7 */ /* 0x000ea40008000147 */
[----:B--2---:R-:W-:Y:S05]  /*8e80*/  @!P0 BRA `(.L_x_48) ;  /* 0x0000008000148947 */ /* 0x004fea0003800000 */
.L_x_157:
[----:B------:R-:W-:Y:S01]  /*8e90*/  ULEA UR4, UR37, UR38, 0x1 ;  /* 0x0000002625047291 */ /* 0x000fe2000f8e083f */
[----:B--2---:R-:W-:-:S03]  /*8ea0*/  IMAD.U32 R0, RZ, RZ, UR23 ;  /* 0x00000017ff007e24 */ /* 0x004fc6000f8e00ff */
[----:B------:R-:W-:Y:S02]  /*8eb0*/  ULEA UR4, UR4, UR36, 0x3 ;  /* 0x0000002404047291 */ /* 0x000fe4000f8e183f */
[----:B------:R-:W-:-:S07]  /*8ec0*/  SHF.L.U32 R0, R0, 0x1f, RZ ;  /* 0x0000001f00007819 */ /* 0x000fce00000006ff */
[----:B------:R-:W2:Y:S02]  /*8ed0*/  SYNCS.PHASECHK.TRANS64.TRYWAIT P0, [UR4+0x644a0], R0 ;  /* 0x0644a000ff0075a7 */ /* 0x000ea40008000144 */
[----:B--2---:R-:W-:Y:S05]  /*8ee0*/  @!P0 BRA `(.L_x_49) ;  /* 0x0000008000148947 */ /* 0x004fea0003800000 */
.L_x_158:
[----:B--2---:R-:W-:-:S04]  /*8ef0*/  MOV R0, RZ ;  /* 0x000000ff00007202 */ /* 0x004fc80000000f00 */
[----:B------:R-:W-:-:S13]  /*8f00*/  LOP3.LUT P0, RZ, R0, 0x1bf, RZ, 0xc0, !PT ;  /* 0x000001bf00ff7812 */ /* 0x000fda000780c0ff */
[----:B------:R-:W-:Y:S05]  /*8f10*/  @!P0 BRA `(.L_x_50) ;  /* 0x0000000000408947 */ /* 0x000fea0003800000 */
[----:B----4-:R-:W-:Y:S01]  /*8f20*/  MOV R2, 0x0 ;  /* 0x0000000000027802 */ /* 0x010fe20000000f00 */
[----:B------:R-:W-:Y:S01]  /*8f30*/  ULDC.64 UR4, c[0x4][0x70] ;  /* 0x01001c0000047ab9 */ /* 0x000fe20000000a00 */
[----:B------:R-:W-:Y:S01]  /*8f40*/  ULDC.64 UR6, c[0x4][0x78] ;  /* 0x01001e0000067ab9 */ /* 0x000fe20000000a00 */
[----:B------:R-:W-:Y:S01]  /*8f50*/  ULDC.64 UR8, c[0x4][0x8] ;  /* 0x0100020000087ab9 */ /* 0x000fe20000000a00 */
[----:B------:R-:W-:Y:S02]  /*8f60*/  IMAD.U32 R4, RZ, RZ, UR4 ;  /* 0x00000004ff047e24 */ /* 0x000fe4000f8e00ff */
[----:B------:R-:W2:Y:S01]  /*8f70*/  LDC.64 R2, c[0x4][R2] ;  /* 0x0100000002027b82 */ /* 0x000ea20000000a00 */
[----:B------:R-:W-:Y:S02]  /*8f80*/  IMAD.U32 R5, RZ, RZ, UR5 ;  /* 0x00000005ff057e24 */ /* 0x000fe4000f8e00ff */
[----:B-1----:R-:W-:Y:S02]  /*8f90*/  IMAD.U32 R6, RZ, RZ, UR6 ;  /* 0x00000006ff067e24 */ /* 0x002fe4000f8e00ff */
[----:B------:R-:W-:-:S02]  /*8fa0*/  IMAD.U32 R7, RZ, RZ, UR7 ;  /* 0x00000007ff077e24 */ /* 0x000fc4000f8e00ff */
[----:B------:R-:W-:Y:S02]  /*8fb0*/  IMAD.U32 R10, RZ, RZ, UR8 ;  /* 0x00000008ff0a7e24 */ /* 0x000fe4000f8e00ff */
[----:B------:R-:W-:Y:S02]  /*8fc0*/  IMAD.U32 R11, RZ, RZ, UR9 ;  /* 0x00000009ff0b7e24 */ /* 0x000fe4000f8e00ff */
[----:B------:R-:W-:Y:S02]  /*8fd0*/  IMAD.MOV.U32 R8, RZ, RZ, 0x70 ;  /* 0x00000070ff087424 */ /* 0x000fe400078e00ff */
[----:B------:R-:W-:Y:S02]  /*8fe0*/  IMAD.MOV.U32 R12, RZ, RZ, 0x1 ;  /* 0x00000001ff0c7424 */ /* 0x000fe400078e00ff */
[----:B------:R-:W-:-:S07]  /*8ff0*/  IMAD.MOV.U32 R13, RZ, RZ, RZ ;  /* 0x000000ffff0d7224 */ /* 0x000fce00078e00ff */
[----:B------:R-:W-:-:S07]  /*9000*/  LEPC R20, `(.L_x_50) ;  /* 0x000000001014794e */ /* 0x000fce0000000000 */
[----:B--2--5:R-:W-:Y:S05]  /*9010*/  CALL.ABS.NOINC R2 ;  /* 0x0000000002007343 */ /* 0x024fea0003c00000 */
.L_x_50:
[----:B------:R-:W-:Y:S02]  /*9020*/  IMAD.U32 R0, RZ, RZ, UR36 ;  /* 0x00000024ff007e24 */ /* 0x000fe4000f8e00ff */
[----:B----4-:R-:W-:-:S04]  /*9030*/  IMAD.U32 R32, RZ, RZ, UR38 ;  /* 0x00000026ff207e24 */ /* 0x010fc8000f8e00ff */
[----:B------:R-:W-:-:S05]  /*9040*/  IMAD R32, R32, 0x4400, R0 ;  /* 0x0000440020207824 */ /* 0x000fca00078e0200 */
[----:B------:R-:W-:-:S13]  /*9050*/  LOP3.LUT P0, RZ, R32, 0x1b0, RZ, 0xc0, !PT ;  /* 0x000001b020ff7812 */ /* 0x000fda000780c0ff */
[----:B------:R-:W-:Y:S05]  /*9060*/  @!P0 BRA `(.L_x_51) ;  /* 0x0000000000408947 */ /* 0x000fea0003800000 */
[----:B------:R-:W-:Y:S01]  /*9070*/  MOV R2, 0x0 ;  /* 0x0000000000027802 */ /* 0x000fe20000000f00 */
        /* <DEDUP_REMOVED lines=15> */
.L_x_51:
[----:B------:R-:W2:Y:S04]  /*9170*/  LDL.LU R16, [R1+0x2a4] ;  /* 0x0002a40001107983 */ /* 0x000ea80000300800 */
[----:B------:R-:W2:Y:S04]  /*9180*/  LDL.LU R2, [R1+0x2a0] ;  /* 0x0002a00001027983 */ /* 0x000ea80000300800 */
[----:B------:R-:W3:Y:S04]  /*9190*/  LDL.LU R33, [R1+0x29c] ;  /* 0x00029c0001217983 */ /* 0x000ee80000300800 */
[----:B------:R-:W3:Y:S04]  /*91a0*/  LDL.LU R27, [R1+0x298] ;  /* 0x00029800011b7983 */ /* 0x000ee80000300800 */
[----:B------:R-:W4:Y:S04]  /*91b0*/  LDL.LU R68, [R1+0x464] ;  /* 0x0004640001447983 */ /* 0x000f280000300800 */
        /* <DEDUP_REMOVED lines=27> */
[----:B------:R-:W1:Y:S04]  /*9370*/  LDL.LU R125, [R1+0x2f4] ;  /* 0x0002f400017d7983 */ /* 0x000e680000300800 */
[----:B------:R-:W1:Y:S04]  /*9380*/  LDL.LU R124, [R1+0x2f0] ;  /* 0x0002f000017c7983 */ /* 0x000e680000300800 */
        /* <DEDUP_REMOVED lines=93> */
[----:B------:R-:W4:Y:S01]  /*9960*/  LDL.LU R70, [R1+0x470] ;  /* 0x0004700001467983 */ /* 0x000f220000300800 */
[----:B--2---:R-:W-:-:S02]  /*9970*/  F2FP.F16.F32.PACK_AB R16, R16, R2 ;  /* 0x000000021010723e */ /* 0x004fc400000000ff */
[----:B------:R-:W2:Y:S01]  /*9980*/  S2R R2, SR_TID.X ;  /* 0x0000000000027919 */ /* 0x000ea20000002100 */
[----:B---3--:R-:W-:Y:S02]  /*9990*/  F2FP.F16.F32.PACK_AB R27, R33, R27 ;  /* 0x0000001b211b723e */ /* 0x008fe400000000ff */
[----:B----4-:R-:W-:Y:S01]  /*99a0*/  F2FP.F16.F32.PACK_AB R68, R68, R34 ;  /* 0x000000224444723e */ /* 0x010fe200000000ff */
[----:B------:R-:W-:Y:S02]  /*99b0*/  IMAD.MOV.U32 R34, RZ, RZ, 0x10 ;  /* 0x00000010ff227424 */ /* 0x000fe400078e00ff */
[C---:B--2---:R-:W-:Y:S01]  /*99c0*/  IMAD.SHL.U32 R3, R2.reuse, 0x20, RZ ;  /* 0x0000002002037824 */ /* 0x044fe200078e00ff */
[----:B------:R-:W-:Y:S02]  /*99d0*/  SHF.R.U32.HI R5, RZ, 0x1, R2 ;  /* 0x00000001ff057819 */ /* 0x000fe40000011602 */
[----:B------:R-:W-:Y:S02]  /*99e0*/  LOP3.LUT R33, R2, 0x7f, RZ, 0xc0, !PT ;  /* 0x0000007f02217812 */ /* 0x000fe400078ec0ff */
[----:B------:R-:W-:-:S04]  /*99f0*/  LOP3.LUT R4, R3, 0xc0, RZ, 0xc0, !PT ;  /* 0x000000c003047812 */ /* 0x000fc800078ec0ff */
[----:B------:R-:W-:Y:S01]  /*9a00*/  LOP3.LUT R0, R4, 0x8, R5, 0xf8, !PT ;  /* 0x0000000804007812 */ /* 0x000fe200078ef805 */
[C---:B------:R-:W-:Y:S01]  /*9a10*/  IMAD.SHL.U32 R4, R2.reuse, 0x10, RZ ;  /* 0x0000001002047824 */ /* 0x040fe200078e00ff */
[C---:B------:R-:W-:Y:S01]  /*9a20*/  LOP3.LUT P0, RZ, R2.reuse, 0x4, RZ, 0xc0, !PT ;  /* 0x0000000402ff7812 */ /* 0x040fe2000780c0ff */
[----:B------:R-:W-:Y:S02]  /*9a30*/  VIADD R33, R33, 0x1f ;  /* 0x0000001f21217836 */ /* 0x000fe40000000000 */
[----:B------:R-:W-:Y:S01]  /*9a40*/  IMAD.SHL.U32 R2, R2, 0x4, RZ ;  /* 0x0000000402027824 */ /* 0x000fe200078e00ff */
[----:B------:R-:W-:Y:S02]  /*9a50*/  LOP3.LUT R4, R4, 0x600, RZ, 0xc0, !PT ;  /* 0x0000060004047812 */ /* 0x000fe400078ec0ff */
[----:B------:R-:W-:Y:S02]  /*9a60*/  ISETP.GT.U32.AND P1, PT, R33, 0x3e, PT ;  /* 0x0000003e2100780c */ /* 0x000fe40003f24070 */
[----:B------:R-:W-:-:S02]  /*9a70*/  LOP3.LUT R2, R0, 0x18, R2, 0x78, !PT ;  /* 0x0000001800027812 */ /* 0x000fc400078e7802 */
[----:B------:R-:W-:-:S04]  /*9a80*/  LOP3.LUT R0, R4, 0x20, R3, 0xf8, !PT ;  /* 0x0000002004007812 */ /* 0x000fc800078ef803 */
[----:B------:R-:W-:-:S04]  /*9a90*/  LOP3.LUT R0, R0, 0x100, R3, 0xf8, !PT ;  /* 0x0000010000007812 */ /* 0x000fc800078ef803 */
[----:B------:R-:W-:Y:S02]  /*9aa0*/  LOP3.LUT R0, R0, R2, RZ, 0xfc, !PT ;  /* 0x0000000200007212 */ /* 0x000fe400078efcff */
[----:B------:R-:W-:Y:S02]  /*9ab0*/  F2FP.F16.F32.PACK_AB R71, R71, R35 ;  /* 0x000000234747723e */ /* 0x000fe400000000ff */
[----:B------:R-:W-:Y:S01]  /*9ac0*/  F2FP.F16.F32.PACK_AB R24, R143, R24 ;  /* 0x000000188f18723e */ /* 0x000fe200000000ff */
[----:B------:R-:W-:Y:S01]  /*9ad0*/  IMAD R35, R0, 0x2, R32 ;  /* 0x0000000200237824 */ /* 0x000fe200078e0220 */
        /* <DEDUP_REMOVED lines=11> */
[----:B-1----:R-:W-:Y:S02]  /*9b90*/  F2FP.F16.F32.PACK_AB R6, R125, R124 ;  /* 0x0000007c7d06723e */ /* 0x002fe400000000ff */
        /* <DEDUP_REMOVED lines=28> */
[----:B------:R-:W-:Y:S02]  /*9d60*/  SEL R34, R34, 0xfffffff0, !P0 ;  /* 0xfffffff022227807 */ /* 0x000fe40004000000 */
        /* <DEDUP_REMOVED lines=18> */
[----:B------:R-:W-:Y:S01]  /*9e90*/  F2FP.F16.F32.PACK_AB R70, R72, R70 ;  /* 0x000000464846723e */ /* 0x000fe200000000ff */
[----:B------:R-:W-:Y:S06]  /*9ea0*/  @P1 BRA `(.L_x_52) ;  /* 0x0000000000041947 */ /* 0x000fec0003800000 */
[----:B------:R-:W-:-:S04]  /*9eb0*/  DEPBAR.LE SB0, 0x1 ;  /* 0x000080400000791a */ /* 0x000fc80000000000 */
.L_x_52:
[----:B------:R-:W-:Y:S05]  /*9ec0*/  WARPSYNC.ALL ;  /* 0x0000000000007948 */ /* 0x000fea0003800000 */
[----:B------:R-:W-:Y:S01]  /*9ed0*/  BAR.SYNC.DEFER_BLOCKING 0x1, 0x80 ;  /* 0x0042000000007b1d */ /* 0x000fe20000010000 */
[----:B------:R-:W-:-:S05]  /*9ee0*/  IMAD R0, R34, 0x2, R35 ;  /* 0x0000000222007824 */ /* 0x000fca00078e0223 */
[----:B------:R-:W-:Y:S01]  /*9ef0*/  BSSY B0, `(.L_x_53) ;  /* 0x0000015000007945 */ /* 0x000fe20003800000 */
[----:B------:R1:W-:Y:S04]  /*9f00*/  STSM.16.M88.4 [R35], R24 ;  /* 0x0000001823007844 */ /* 0x0003e80000000200 */
[----:B------:R1:W-:Y:S01]  /*9f10*/  STSM.16.M88.4 [R0], R16 ;  /* 0x0000001000007844 */ /* 0x0003e20000000200 */
[----:B------:R-:W-:Y:S01]  /*9f20*/  @!PT LDS RZ, [RZ] ;  /* 0x00000000fffff984 */ /* 0x000fe20000000800 */
[----:B------:R-:W-:Y:S01]  /*9f30*/  @!PT LDS RZ, [RZ] ;  /* 0x00000000fffff984 */ /* 0x000fe20000000800 */
[----:B------:R-:W-:Y:S01]  /*9f40*/  @!PT LDS RZ, [RZ] ;  /* 0x00000000fffff984 */ /* 0x000fe20000000800 */
[----:B------:R-:W-:Y:S01]  /*9f50*/  @!PT LDS RZ, [RZ] ;  /* 0x00000000fffff984 */ /* 0x000fe20000000800 */
[----:B------:R2:W-:Y:S06]  /*9f60*/  MEMBAR.ALL.CTA ;  /* 0x0000000000007992 */ /* 0x0005ec0000008000 */
[----:B--2---:R-:W2:Y:S02]  /*9f70*/  FENCE.VIEW.ASYNC.S ;  /* 0x00000000000073c6 */ /* 0x004ea40000000000 */
[----:B--2---:R-:W-:Y:S06]  /*9f80*/  BAR.SYNC.DEFER_BLOCKING 0x1, 0x80 ;  /* 0x0042000000007b1d */ /* 0x004fec0000010000 */
[----:B------:R-:W-:Y:S05]  /*9f90*/  @P1 BRA `(.L_x_54) ;  /* 0x0000000000281947 */ /* 0x000fea0003800000 */
[----:B------:R-:W-:Y:S01]  /*9fa0*/  S2UR UR44, SR_CTAID.Z ;  /* 0x00000000002c79c3 */ /* 0x000fe20000002700 */
[----:B------:R-:W-:Y:S01]  /*9fb0*/  ULDC.64 UR4, c[0x0][0x198] ;  /* 0x0000660000047ab9 */ /* 0x000fe20000000a00 */
[----:B------:R-:W-:Y:S01]  /*9fc0*/  R2UR UR40, R32 ;  /* 0x00000000202872ca */ /* 0x000fe200000e0000 */
[----:B------:R-:W-:Y:S01]  /*9fd0*/  UIADD3 UR4, UP0, UR4, 0x9f0, URZ ;  /* 0x000009f004047890 */ /* 0x000fe2000ff1e03f */
[----:B------:R-:W-:-:S03]  /*9fe0*/  UMOV UR41, URZ ;  /* 0x0000003f00297c82 */ /* 0x000fc60008000000 */
[----:B------:R-:W-:Y:S01]  /*9ff0*/  UIADD3.X UR5, URZ, UR5, URZ, UP0, !UPT ;  /* 0x000000053f057290 */ /* 0x000fe200087fe43f */
[----:B------:R-:W2:Y:S08]  /*a000*/  S2UR UR43, SR_CTAID.Y ;  /* 0x00000000002b79c3 */ /* 0x000eb00000002600 */
[----:B--2---:R2:W-:Y:S01]  /*a010*/  UTMASTG.4D [UR40], [UR4] ;  /* 0x00000028040073b5 */ /* 0x0045e20008018000 */
[----:B------:R0:W-:Y:S01]  /*a020*/  UTMACMDFLUSH ;  /* 0x00000000000079b7 */ /* 0x0001e20000000000 */
[----:B--2---:R-:W-:-:S04]  /*a030*/  DEPBAR.LE SB0, 0x1 ;  /* 0x000080400000791a */ /* 0x004fc80000000000 */
.L_x_54:
[----:B------:R-:W-:Y:S05]  /*a040*/  BSYNC B0 ;  /* 0x0000000000007941 */ /* 0x000fea0003800000 */
.L_x_53:
[----:B------:R-:W-:Y:S01]  /*a050*/  BAR.SYNC.DEFER_BLOCKING 0x1, 0x80 ;  /* 0x0042000000007b1d */ /* 0x000fe20000010000 */
[----:B------:R-:W-:-:S05]  /*a060*/  VIADD R3, R35, 0x1000 ;  /* 0x0000100023037836 */ /* 0x000fca0000000000 */
[----:B------:R-:W-:Y:S01]  /*a070*/  BSSY B0, `(.L_x_55) ;  /* 0x0000016000007945 */ /* 0x000fe20003800000 */
[----:B------:R2:W-:Y:S04]  /*a080*/  STSM.16.M88.4 [R35+0x1000], R8 ;  /* 0x0010000823007844 */ /* 0x0005e80000000200 */
[----:B------:R2:W-:Y:S01]  /*a090*/  STSM.16.M88.4 [R0+0x1000], R4 ;  /* 0x0010000400007844 */ /* 0x0005e20000000200 */
[----:B------:R-:W-:Y:S01]  /*a0a0*/  @!PT LDS RZ, [RZ] ;  /* 0x00000000fffff984 */ /* 0x000fe20000000800 */
[----:B------:R-:W-:Y:S01]  /*a0b0*/  @!PT LDS RZ, [RZ] ;  /* 0x00000000fffff984 */ /* 0x000fe20000000800 */
[----:B------:R-:W-:Y:S01]  /*a0c0*/  @!PT LDS RZ, [RZ] ;  /* 0x00000000fffff984 */ /* 0x000fe20000000800 */
[----:B------:R-:W-:Y:S01]  /*a0d0*/  @!PT LDS RZ, [RZ] ;  /* 0x00000000fffff984 */ /* 0x000fe20000000800 */
[----:B------:R3:W-:Y:S06]  /*a0e0*/  MEMBAR.ALL.CTA ;  /* 0x0000000000007992 */ /* 0x0007ec0000008000 */
[----:B---3--:R-:W3:Y:S02]  /*a0f0*/  FENCE.VIEW.ASYNC.S ;  /* 0x00000000000073c6 */ /* 0x008ee40000000000 */
[----:B---3--:R-:W-:Y:S06]  /*a100*/  BAR.SYNC.DEFER_BLOCKING 0x1, 0x80 ;  /* 0x0042000000007b1d */ /* 0x008fec0000010000 */
[----:B------:R-:W-:Y:S05]  /*a110*/  @P1 BRA `(.L_x_56) ;  /* 0x00000000002c1947 */ /* 0x000fea0003800000 */
[----:B------:R-:W-:Y:S01]  /*a120*/  S2UR UR44, SR_CTAID.Z ;  /* 0x00000000002c79c3 */ /* 0x000fe20000002700 */
[----:B------:R-:W-:Y:S01]  /*a130*/  R2UR UR40, R32 ;  /* 0x00000000202872ca */ /* 0x000fe200000e0000 */
[----:B------:R-:W-:Y:S01]  /*a140*/  ULDC.64 UR4, c[0x0][0x198] ;  /* 0x0000660000047ab9 */ /* 0x000fe20000000a00 */
[----:B------:R-:W-:Y:S01]  /*a150*/  UMOV UR41, 0x20 ;  /* 0x0000002000297882 */ /* 0x000fe20000000000 */
[----:B------:R-:W-:-:S04]  /*a160*/  UIADD3 UR4, UP0, UR4, 0x9f0, URZ ;  /* 0x000009f004047890 */ /* 0x000fc8000ff1e03f */
[----:B------:R-:W3:Y:S01]  /*a170*/  S2UR UR43, SR_CTAID.Y ;  /* 0x00000000002b79c3 */ /* 0x000ee20000002600 */
[----:B------:R-:W-:-:S05]  /*a180*/  UIADD3.X UR5, URZ, UR5, URZ, UP0, !UPT ;  /* 0x000000053f057290 */ /* 0x000fca00087fe43f */
[----:B------:R-:W-:-:S09]  /*a190*/  UIADD3 UR40, UR40, 0x1000, URZ ;  /* 0x0000100028287890 */ /* 0x000fd2000fffe03f */
[----:B---3--:R3:W-:Y:S01]  /*a1a0*/  UTMASTG.4D [UR40], [UR4] ;  /* 0x00000028040073b5 */ /* 0x0087e20008018000 */
[----:B------:R0:W-:Y:S01]  /*a1b0*/  UTMACMDFLUSH ;  /* 0x00000000000079b7 */ /* 0x0001e20000000000 */
[----:B---3--:R-:W-:-:S04]  /*a1c0*/  DEPBAR.LE SB0, 0x1 ;  /* 0x000080400000791a */ /* 0x008fc80000000000 */
.L_x_56:
[----:B------:R-:W-:Y:S05]  /*a1d0*/  BSYNC B0 ;  /* 0x0000000000007941 */ /* 0x000fea0003800000 */
.L_x_55:
        /* <DEDUP_REMOVED lines=10> */
[----:B----4-:R-:W4:Y:S02]  /*a280*/  FENCE.VIEW.ASYNC.S ;  /* 0x00000000000073c6 */ /* 0x010f240000000000 */
[----:B----4-:R-:W-:Y:S06]  /*a290*/  BAR.SYNC.DEFER_BLOCKING 0x1, 0x80 ;  /* 0x0042000000007b1d */ /* 0x010fec0000010000 */
[----:B------:R-:W-:Y:S05]  /*a2a0*/  @P1 BRA `(.L_x_58) ;  /* 0x00000000002c1947 */ /* 0x000fea0003800000 */
[----:B------:R-:W-:Y:S01]  /*a2b0*/  S2UR UR12, SR_CTAID.Z ;  /* 0x00000000000c79c3 */ /* 0x000fe20000002700 */
[----:B------:R-:W-:Y:S01]  /*a2c0*/  ULDC.64 UR4, c[0x0][0x198] ;  /* 0x0000660000047ab9 */ /* 0x000fe20000000a00 */
[----:B------:R-:W-:Y:S01]  /*a2d0*/  R2UR UR8, R32 ;  /* 0x00000000200872ca */ /* 0x000fe200000e0000 */
[----:B------:R-:W-:Y:S01]  /*a2e0*/  UIADD3 UR4, UP0, UR4, 0x9f0, URZ ;  /* 0x000009f004047890 */ /* 0x000fe2000ff1e03f */
[----:B------:R-:W-:Y:S01]  /*a2f0*/  UMOV UR9, 0x40 ;  /* 0x0000004000097882 */ /* 0x000fe20000000000 */
[----:B------:R-:W-:Y:S02]  /*a300*/  UMOV UR10, UR42 ;  /* 0x0000002a000a7c82 */ /* 0x000fe40008000000 */
[----:B------:R-:W-:Y:S01]  /*a310*/  UIADD3.X UR5, URZ, UR5, URZ, UP0, !UPT ;  /* 0x000000053f057290 */ /* 0x000fe200087fe43f */
[----:B------:R-:W4:Y:S08]  /*a320*/  S2UR UR11, SR_CTAID.Y ;  /* 0x00000000000b79c3 */ /* 0x000f300000002600 */
[----:B----4-:R4:W-:Y:S01]  /*a330*/  UTMASTG.4D [UR8], [UR4] ;  /* 0x00000008040073b5 */ /* 0x0109e20008018000 */
[----:B------:R0:W-:Y:S01]  /*a340*/  UTMACMDFLUSH ;  /* 0x00000000000079b7 */ /* 0x0001e20000000000 */
[----:B----4-:R-:W-:-:S04]  /*a350*/  DEPBAR.LE SB0, 0x1 ;  /* 0x000080400000791a */ /* 0x010fc80000000000 */
.L_x_58:
[----:B------:R-:W-:Y:S05]  /*a360*/  BSYNC B0 ;  /* 0x0000000000007941 */ /* 0x000fea0003800000 */
.L_x_57:
[----:B------:R-:W-:Y:S06]  /*a370*/  BAR.SYNC.DEFER_BLOCKING 0x1, 0x80 ;  /* 0x0042000000007b1d */ /* 0x000fec0000010000 */
[----:B------:R-:W-:Y:S01]  /*a380*/  BSSY B0, `(.L_x_59) ;  /* 0x0000016000007945 */ /* 0x000fe20003800000 */
[----:B------:R4:W-:Y:S04]  /*a390*/  STSM.16.M88.4 [R35+0x1000], R28 ;  /* 0x0010001c23007844 */ /* 0x0009e80000000200 */
[----:B------:R4:W-:Y:S01]  /*a3a0*/  STSM.16.M88.4 [R3], R36 ;  /* 0x0000002403007844 */ /* 0x0009e20000000200 */
[----:B------:R-:W-:Y:S01]  /*a3b0*/  @!PT LDS RZ, [RZ] ;  /* 0x00000000fffff984 */ /* 0x000fe20000000800 */
[----:B------:R-:W-:Y:S01]  /*a3c0*/  @!PT LDS RZ, [RZ] ;  /* 0x00000000fffff984 */ /* 0x000fe20000000800 */
[----:B------:R-:W-:Y:S01]  /*a3d0*/  @!PT LDS RZ, [RZ] ;  /* 0x00000000fffff984 */ /* 0x000fe20000000800 */
[----:B------:R-:W-:Y:S01]  /*a3e0*/  @!PT LDS RZ, [RZ] ;  /* 0x00000000fffff984 */ /* 0x000fe20000000800 */
[----:B------:R1:W-:Y:S06]  /*a3f0*/  MEMBAR.ALL.CTA ;  /* 0x0000000000007992 */ /* 0x0003ec0000008000 */
[----:B-1----:R-:W1:Y:S02]  /*a400*/  FENCE.VIEW.ASYNC.S ;  /* 0x00000000000073c6 */ /* 0x002e640000000000 */
[----:B-1----:R-:W-:Y:S06]  /*a410*/  BAR.SYNC.DEFER_BLOCKING 0x1, 0x80 ;  /* 0x0042000000007b1d */ /* 0x002fec0000010000 */
[----:B------:R-:W-:Y:S05]  /*a420*/  @P1 BRA `(.L_x_60) ;  /* 0x00000000002c1947 */ /* 0x000fea0003800000 */
[----:B------:R-:W-:Y:S01]  /*a430*/  S2UR UR44, SR_CTAID.Z ;  /* 0x00000000002c79c3 */ /* 0x000fe20000002700 */
[----:B------:R-:W-:Y:S01]  /*a440*/  R2UR UR40, R32 ;  /* 0x00000000202872ca */ /* 0x000fe200000e0000 */
[----:B------:R-:W-:Y:S01]  /*a450*/  ULDC.64 UR4, c[0x0][0x198] ;  /* 0x0000660000047ab9 */ /* 0x000fe20000000a00 */
[----:B------:R-:W-:Y:S01]  /*a460*/  UMOV UR41, 0x60 ;  /* 0x0000006000297882 */ /* 0x000fe20000000000 */
[----:B------:R-:W-:-:S04]  /*a470*/  UIADD3 UR4, UP0, UR4, 0x9f0, URZ ;  /* 0x000009f004047890 */ /* 0x000fc8000ff1e03f */
[----:B------:R-:W1:Y:S01]  /*a480*/  S2UR UR43, SR_CTAID.Y ;  /* 0x00000000002b79c3 */ /* 0x000e620000002600 */
[----:B------:R-:W-:-:S05]  /*a490*/  UIADD3.X UR5, URZ, UR5, URZ, UP0, !UPT ;  /* 0x000000053f057290 */ /* 0x000fca00087fe43f */
[----:B------:R-:W-:-:S09]  /*a4a0*/  UIADD3 UR40, UR40, 0x1000, URZ ;  /* 0x0000100028287890 */ /* 0x000fd2000fffe03f */
[----:B-1----:R1:W-:Y:S01]  /*a4b0*/  UTMASTG.4D [UR40], [UR4] ;  /* 0x00000028040073b5 */ /* 0x0023e20008018000 */
[----:B------:R0:W-:Y:S01]  /*a4c0*/  UTMACMDFLUSH ;  /* 0x00000000000079b7 */ /* 0x0001e20000000000 */
[----:B-1----:R-:W-:-:S04]  /*a4d0*/  DEPBAR.LE SB0, 0x1 ;  /* 0x000080400000791a */ /* 0x002fc80000000000 */
.L_x_60:
[----:B------:R-:W-:Y:S05]  /*a4e0*/  BSYNC B0 ;  /* 0x0000000000007941 */ /* 0x000fea0003800000 */
.L_x_59:
[----:B------:R-:W-:Y:S06]  /*a4f0*/  BAR.SYNC.DEFER_BLOCKING 0x1, 0x80 ;  /* 0x0042000000007b1d */ /* 0x000fec0000010000 */
        /* <DEDUP_REMOVED lines=18> */
[----:B------:R-:W2:Y:S08]  /*a620*/  S2UR UR11, SR_CTAID.Y ;  /* 0x00000000000b79c3 */ /* 0x000eb00000002600 */
[----:B--2---:R2:W-:Y:S01]  /*a630*/  UTMASTG.4D [UR8], [UR4] ;  /* 0x00000008040073b5 */ /* 0x0045e20008018000 */
[----:B------:R0:W-:Y:S01]  /*a640*/  UTMACMDFLUSH ;  /* 0x00000000000079b7 */ /* 0x0001e20000000000 */
[----:B--2---:R-:W-:-:S04]  /*a650*/  DEPBAR.LE SB0, 0x1 ;  /* 0x000080400000791a */ /* 0x004fc80000000000 */
.L_x_62:
[----:B------:R-:W-:Y:S05]  /*a660*/  BSYNC B0 ;  /* 0x0000000000007941 */ /* 0x000fea0003800000 */
.L_x_61:
        /* <DEDUP_REMOVED lines=23> */
.L_x_64:
[----:B------:R-:W-:Y:S05]  /*a7e0*/  BSYNC B0 ;  /* 0x0000000000007941 */ /* 0x000fea0003800000 */
.L_x_63:
        /* <DEDUP_REMOVED lines=23> */
.L_x_66:
[----:B------:R-:W-:Y:S05]  /*a960*/  BSYNC B0 ;  /* 0x0000000000007941 */ /* 0x000fea0003800000 */
.L_x_65:
[----:B------:R-:W-:Y:S01]  /*a970*/  BAR.SYNC.DEFER_BLOCKING 0x1, 0x80 ;  /* 0x0042000000007b1d */ /* 0x000fe20000010000 */
[----:B-1-3--:R-:W-:-:S04]  /*a980*/  MOV R0, RZ ;  /* 0x000000ff00007202 */ /* 0x00afc80000000f00 */
[----:B------:R-:W-:Y:S01]  /*a990*/  LOP3.LUT P0, RZ, R0, 0x1bf, RZ, 0xc0, !PT ;  /* 0x000001bf00ff7812 */ /* 0x000fe2000780c0ff */
        /* <DEDUP_REMOVED lines=12> */
[----:B------:R-:W-:Y:S01]  /*aa60*/  R2UR UR40, R32 ;  /* 0x00000000202872ca */ /* 0x000fe200000e0000 */
[----:B------:R-:W-:Y:S01]  /*aa70*/  ULDC.64 UR4, c[0x0][0x198] ;  /* 0x0000660000047ab9 */ /* 0x000fe20000000a00 */
[----:B------:R-:W-:Y:S01]  /*aa80*/  UMOV UR41, 0xe0 ;  /* 0x000000e000297882 */ /* 0x000fe20000000000 */
[----:B------:R-:W-:-:S04]  /*aa90*/  UIADD3 UR4, UP0, UR4, 0x9f0, URZ ;  /* 0x000009f004047890 */ /* 0x000fc8000ff1e03f */
[----:B------:R-:W2:Y:S01]  /*aaa0*/  S2UR UR43, SR_CTAID.Y ;  /* 0x00000000002b79c3 */ /* 0x000ea20000002600 */
[----:B------:R-:W-:-:S05]  /*aab0*/  UIADD3.X UR5, URZ, UR5, URZ, UP0, !UPT ;  /* 0x000000053f057290 */ /* 0x000fca00087fe43f */
[----:B------:R-:W-:-:S09]  /*aac0*/  UIADD3 UR40, UR40, 0x1000, URZ ;  /* 0x0000100028287890 */ /* 0x000fd2000fffe03f */
[----:B--2---:R2:W-:Y:S02]  /*aad0*/  UTMASTG.4D [UR40], [UR4] ;  /* 0x00000028040073b5 */ /* 0x0045e40008018000 */
[----:B--2---:R0:W-:Y:S02]  /*aae0*/  UTMACMDFLUSH ;  /* 0x00000000000079b7 */ /* 0x0041e40000000000 */
.L_x_68:
[----:B------:R-:W-:Y:S05]  /*aaf0*/  BSYNC B0 ;  /* 0x0000000000007941 */ /* 0x000fea0003800000 */
.L_x_67:
[----:B------:R-:W-:Y:S05]  /*ab00*/  @!P0 BRA `(.L_x_69) ;  /* 0x0000000000408947 */ /* 0x000fea0003800000 */
[----:B------:R-:W-:Y:S01]  /*ab10*/  MOV R0, 0x0 ;  /* 0x0000000000007802 */ /* 0x000fe20000000f00 */
[----:B------:R-:W-:Y:S01]  /*ab20*/  ULDC.64 UR4, c[0x4][0x70] ;  /* 0x01001c0000047ab9 */ /* 0x000fe20000000a00 */
[----:B------:R-:W-:Y:S01]  /*ab30*/  ULDC.64 UR6, c[0x4][0x8] ;  /* 0x0100020000067ab9 */ /* 0x000fe20000000a00 */
[----:B------:R-:W-:Y:S01]  /*ab40*/  IMAD.U32 R4, RZ, RZ, UR4 ;  /* 0x00000004ff047e24 */ /* 0x000fe2000f8e00ff */
[----:B-1--4-:R1:W2:Y:S01]  /*ab50*/  LDC.64 R2, c[0x4][R0] ;  /* 0x0100000000027b82 */ /* 0x0122a20000000a00 */
[----:B------:R-:W-:Y:S01]  /*ab60*/  IMAD.U32 R5, RZ, RZ, UR5 ;  /* 0x00000005ff057e24 */ /* 0x000fe2000f8e00ff */
[----:B------:R-:W-:Y:S01]  /*ab70*/  ULDC.64 UR4, c[0x4][0x78] ;  /* 0x01001e0000047ab9 */ /* 0x000fe20000000a00 */
[----:B------:R-:W-:Y:S02]  /*ab80*/  IMAD.U32 R10, RZ, RZ, UR6 ;  /* 0x00000006ff0a7e24 */ /* 0x000fe4000f8e00ff */
[----:B------:R-:W-:Y:S02]  /*ab90*/  IMAD.U32 R6, RZ, RZ, UR4 ;  /* 0x00000004ff067e24 */ /* 0x000fe4000f8e00ff */
[----:B------:R-:W-:-:S02]  /*aba0*/  IMAD.U32 R7, RZ, RZ, UR5 ;  /* 0x00000005ff077e24 */ /* 0x000fc4000f8e00ff */
[----:B------:R-:W-:Y:S02]  /*abb0*/  IMAD.U32 R11, RZ, RZ, UR7 ;  /* 0x00000007ff0b7e24 */ /* 0x000fe4000f8e00ff */
[----:B------:R-:W-:Y:S02]  /*abc0*/  IMAD.MOV.U32 R8, RZ, RZ, 0x70 ;  /* 0x00000070ff087424 */ /* 0x000fe400078e00ff */
[----:B------:R-:W-:Y:S02]  /*abd0*/  IMAD.MOV.U32 R12, RZ, RZ, 0x1 ;  /* 0x00000001ff0c7424 */ /* 0x000fe400078e00ff */
[----:B-1----:R-:W-:-:S07]  /*abe0*/  IMAD.MOV.U32 R13, RZ, RZ, RZ ;  /* 0x000000ffff0d7224 */ /* 0x002fce00078e00ff */
[----:B------:R-:W-:-:S07]  /*abf0*/  LEPC R20, `(.L_x_69) ;  /* 0x000000001014794e */ /* 0x000fce0000000000 */
[----:B--2--5:R-:W-:Y:S05]  /*ac00*/  CALL.ABS.NOINC R2 ;  /* 0x0000000002007343 */ /* 0x024fea0003c00000 */
.L_x_69:
[----:B------:R-:W-:-:S05]  /*ac10*/  VIADD R0, R32, 0x2200 ;  /* 0x0000220020007836 */ /* 0x000fca0000000000 */
[----:B------:R-:W-:-:S13]  /*ac20*/  LOP3.LUT P0, RZ, R0, 0x1b0, RZ, 0xc0, !PT ;  /* 0x000001b000ff7812 */ /* 0x000fda000780c0ff */
        /* <DEDUP_REMOVED lines=17> */
.L_x_70:
[----:B------:R-:W2:Y:S04]  /*ad40*/  LDL.LU R146, [R1+0x84] ;  /* 0x0000840001927983 */ /* 0x000ea80000300800 */
[----:B------:R-:W2:Y:S04]  /*ad50*/  LDL.LU R145, [R1+0x80] ;  /* 0x0000800001917983 */ /* 0x000ea80000300800 */
[----:B------:R-:W3:Y:S04]  /*ad60*/  LDL.LU R144, [R1+0x8c] ;  /* 0x00008c0001907983 */ /* 0x000ee80000300800 */
        /* <DEDUP_REMOVED lines=38> */
[----:B----4-:R-:W4:Y:S04]  /*afd0*/  LDL.LU R28, [R1+0x120] ;  /* 0x00012000011c7983 */ /* 0x010f280000300800 */
        /* <DEDUP_REMOVED lines=63> */
[----:B-1----:R-:W4:Y:S04]  /*b3d0*/  LDL.LU R64, [R1+0x220] ;  /* 0x0002200001407983 */ /* 0x002f280000300800 */
        /* <DEDUP_REMOVED lines=22> */
[----:B------:R-:W-:Y:S01]  /*b540*/  ISETP.GT.U32.AND P6, PT, R33, 0x3e, PT ;  /* 0x0000003e2100780c */ /* 0x000fe20003fc4070 */
[C---:B------:R-:W-:Y:S01]  /*b550*/  VIADD R3, R35.reuse, 0x2200 ;  /* 0x0000220023037836 */ /* 0x040fe20000000000 */
[----:B--2---:R-:W-:Y:S01]  /*b560*/  F2FP.F16.F32.PACK_AB R8, R146, R145 ;  /* 0x000000919208723e */ /* 0x004fe200000000ff */
[----:B------:R-:W-:Y:S01]  /*b570*/  VIADD R5, R35, 0x3200 ;  /* 0x0000320023057836 */ /* 0x000fe20000000000 */
[----:B---3--:R-:W-:Y:S01]  /*b580*/  F2FP.F16.F32.PACK_AB R9, R144, R143 ;  /* 0x0000008f9009723e */ /* 0x008fe200000000ff */
[----:B------:R-:W-:Y:S01]  /*b590*/  IMAD R3, R34, 0x2, R3 ;  /* 0x0000000222037824 */ /* 0x000fe200078e0203 */
[----:B------:R-:W-:Y:S01]  /*b5a0*/  F2FP.F16.F32.PACK_AB R10, R142, R141 ;  /* 0x0000008d8e0a723e */ /* 0x000fe200000000ff */
[----:B------:R-:W-:Y:S01]  /*b5b0*/  IMAD R5, R34, 0x2, R5 ;  /* 0x0000000222057824 */ /* 0x000fe200078e0205 */
[----:B------:R-:W-:Y:S01]  /*b5c0*/  F2FP.F16.F32.PACK_AB R11, R140, R139 ;  /* 0x0000008b8c0b723e */ /* 0x000fe200000000ff */
[----:B------:R-:W-:Y:S01]  /*b5d0*/  IMAD R34, R34, 0x2, R35 ;  /* 0x0000000222227824 */ /* 0x000fe200078e0223 */
        /* <DEDUP_REMOVED lines=16> */
[----:B----4-:R-:W-:Y:S02]  /*b6e0*/  F2FP.F16.F32.PACK_AB R28, R118, R28 ;  /* 0x0000001c761c723e */ /* 0x010fe400000000ff */
        /* <DEDUP_REMOVED lines=42> */
[----:B------:R-:W-:Y:S01]  /*b990*/  F2FP.F16.F32.PACK_AB R75, R75, R2 ;  /* 0x000000024b4b723e */ /* 0x000fe200000000ff */
[----:B------:R-:W-:Y:S06]  /*b9a0*/  @P6 BRA `(.L_x_71) ;  /* 0x0000000000046947 */ /* 0x000fec0003800000 */
[----:B------:R-:W-:-:S04]  /*b9b0*/  DEPBAR.LE SB0, 0x1 ;  /* 0x000080400000791a */ /* 0x000fc80000000000 */
.L_x_71:
[----:B------:R-:W-:Y:S05]  /*b9c0*/  WARPSYNC.ALL ;  /* 0x0000000000007948 */ /* 0x000fea0003800000 */
[----:B------:R-:W-:Y:S06]  /*b9d0*/  BAR.SYNC.DEFER_BLOCKING 0x1, 0x80 ;  /* 0x0042000000007b1d */ /* 0x000fec0000010000 */
        /* <DEDUP_REMOVED lines=14> */
[----:B------:R-:W-:Y:S01]  /*bac0*/  UMOV UR41, URZ ;  /* 0x0000003f00297c82 */ /* 0x000fe20008000000 */
[----:B------:R-:W-:-:S04]  /*bad0*/  UIADD3 UR4, UP0, UR4, 0xcf0, URZ ;  /* 0x00000cf004047890 */ /* 0x000fc8000ff1e03f */
[----:B------:R-:W2:Y:S01]  /*bae0*/  S2UR UR43, SR_CTAID.Y ;  /* 0x00000000002b79c3 */ /* 0x000ea20000002600 */
[----:B------:R-:W-:-:S05]  /*baf0*/  UIADD3.X UR5, URZ, UR5, URZ, UP0, !UPT ;  /* 0x000000053f057290 */ /* 0x000fca00087fe43f */
[----:B------:R-:W-:-:S09]  /*bb00*/  UIADD3 UR40, UR40, 0x2200, URZ ;  /* 0x0000220028287890 */ /* 0x000fd2000fffe03f */
[----:B--2---:R2:W-:Y:S01]  /*bb10*/  UTMASTG.4D [UR40], [UR4] ;  /* 0x00000028040073b5 */ /* 0x0045e20008018000 */
[----:B------:R0:W-:Y:S01]  /*bb20*/  UTMACMDFLUSH ;  /* 0x00000000000079b7 */ /* 0x0001e20000000000 */
[----:B--2---:R-:W-:-:S04]  /*bb30*/  DEPBAR.LE SB0, 0x1 ;  /* 0x000080400000791a */ /* 0x004fc80000000000 */
.L_x_73:
[----:B------:R-:W-:Y:S05]  /*bb40*/  BSYNC B0 ;  /* 0x0000000000007941 */ /* 0x000fea0003800000 */
.L_x_72:
        /* <DEDUP_REMOVED lines=23> */
.L_x_75:
[----:B------:R-:W-:Y:S05]  /*bcc0*/  BSYNC B0 ;  /* 0x0000000000007941 */ /* 0x000fea0003800000 */
.L_x_74:
        /* <DEDUP_REMOVED lines=13> */
[----:B------:R-:W-:Y:S01]  /*bda0*/  R2UR UR40, R32 ;  /* 0x00000000202872ca */ /* 0x000fe200000e0000 */
[----:B------:R-:W-:Y:S01]  /*bdb0*/  ULDC.64 UR4, c[0x0][0x198] ;  /* 0x0000660000047ab9 */ /* 0x000fe20000000a00 */
[----:B------:R-:W-:Y:S01]  /*bdc0*/  UMOV UR41, 0x40 ;  /* 0x0000004000297882 */ /* 0x000fe20000000000 */
[----:B------:R-:W-:-:S04]  /*bdd0*/  UIADD3 UR4, UP0, UR4, 0xcf0, URZ ;  /* 0x00000cf004047890 */ /* 0x000fc8000ff1e03f */
[----:B------:R-:W4:Y:S01]  /*bde0*/  S2UR UR43, SR_CTAID.Y ;  /* 0x00000000002b79c3 */ /* 0x000f220000002600 */
[----:B------:R-:W-:-:S05]  /*bdf0*/  UIADD3.X UR5, URZ, UR5, URZ, UP0, !UPT ;  /* 0x000000053f057290 */ /* 0x000fca00087fe43f */
[----:B------:R-:W-:-:S09]  /*be00*/  UIADD3 UR40, UR40, 0x2200, URZ ;  /* 0x0000220028287890 */ /* 0x000fd2000fffe03f */
[----:B----4-:R4:W-:Y:S01]  /*be10*/  UTMASTG.4D [UR40], [UR4] ;  /* 0x00000028040073b5 */ /* 0x0109e20008018000 */
[----:B------:R0:W-:Y:S01]  /*be20*/  UTMACMDFLUSH ;  /* 0x00000000000079b7 */ /* 0x0001e20000000000 */
[----:B----4-:R-:W-:-:S04]  /*be30*/  DEPBAR.LE SB0, 0x1 ;  /* 0x000080400000791a */ /* 0x010fc80000000000 */
.L_x_77:
[----:B------:R-:W-:Y:S05]  /*be40*/  BSYNC B0 ;  /* 0x0000000000007941 */ /* 0x000fea0003800000 */
.L_x_76:
        /* <DEDUP_REMOVED lines=23> */
.L_x_79:
[----:B------:R-:W-:Y:S05]  /*bfc0*/  BSYNC B0 ;  /* 0x0000000000007941 */ /* 0x000fea0003800000 */
.L_x_78:
        /* <DEDUP_REMOVED lines=20> */
[----:B--2---:R2:W-:Y:S01]  /*c110*/  UTMASTG.4D [UR40], [UR4] ;  /* 0x00000028040073b5 */ /* 0x0045e20008018000 */
[----:B------:R0:W-:Y:S01]  /*c120*/  UTMACMDFLUSH ;  /* 0x00000000000079b7 */ /* 0x0001e20000000000 */
[----:B--2---:R-:W-:-:S04]  /*c130*/  DEPBAR.LE SB0, 0x1 ;  /* 0x000080400000791a */ /* 0x004fc80000000000 */
.L_x_81:
[----:B------:R-:W-:Y:S05]  /*c140*/  BSYNC B0 ;  /* 0x0000000000007941 */ /* 0x000fea0003800000 */
.L_x_80:
        /* <DEDUP_REMOVED lines=23> */
.L_x_83:
[----:B------:R-:W-:Y:S05]  /*c2c0*/  BSYNC B0 ;  /* 0x0000000000007941 */ /* 0x000fea0003800000 */
.L_x_82:
        /* <DEDUP_REMOVED lines=23> */
.L_x_85:
[----:B------:R-:W-:Y:S05]  /*c440*/  BSYNC B0 ;  /* 0x0000000000007941 */ /* 0x000fea0003800000 */
.L_x_84:
        /* <DEDUP_REMOVED lines=20> */
[----:B-1----:R1:W-:Y:S02]  /*c590*/  UTMASTG.4D [UR40], [UR4] ;  /* 0x00000028040073b5 */ /* 0x0023e40008018000 */
[----:B-1----:R0:W-:Y:S02]  /*c5a0*/  UTMACMDFLUSH ;  /* 0x00000000000079b7 */ /* 0x0021e40000000000 */
.L_x_87:
[----:B------:R-:W-:Y:S05]  /*c5b0*/  BSYNC B0 ;  /* 0x0000000000007941 */ /* 0x000fea0003800000 */
.L_x_86:
[----:B------:R-:W-:Y:S01]  /*c5c0*/  ULOP3.LUT UR38, UR38, 0x1, URZ, 0xc, !UPT ;  /* 0x0000000126267892 */ /* 0x000fe2000f8e0c3f */
[----:B------:R-:W-:-:S04]  /*c5d0*/  DEPBAR.LE SB0, 0x0 ;  /* 0x000080000000791a */ /* 0x000fc80000000000 */
[----:B------:R-:W-:Y:S01]  /*c5e0*/  ULEA UR37, UR37, UR38, 0x1 ;  /* 0x0000002625257291 */ /* 0x000fe2000f8e083f */
[----:B------:R-:W-:-:S04]  /*c5f0*/  DEPBAR.LE SB0, 0x0 ;  /* 0x000080000000791a */ /* 0x000fc80000000000 */
[----:B------:R-:W-:-:S09]  /*c600*/  ULEA UR37, UR37, UR36, 0x3 ;  /* 0x0000002425257291 */ /* 0x000fd2000f8e183f */
[----:B------:R-:W-:Y:S01]  /*c610*/  SYNCS.ARRIVE.TRANS64.A1T0 RZ, [UR37+0x644a0], RZ ;  /* 0x0644a0ffffff79a7 */ /* 0x000fe20008100025 */
[----:B------:R-:W-:Y:S05]  /*c620*/  EXIT ;  /* 0x000000000000794d */ /* 0x000fea0003800000 */
.L_x_6:
[----:B------:R-:W-:-:S08]  /*c630*/  NOP ;  /* 0x0000000000007918 */ /* 0x000fd00000000000 */
[----:B------:R-:W1:-:S00]  /*c640*/  USETMAXREG.DEALLOC.CTAPOOL 0x18 ;  /* 0x00000018000079c8 */ /* 0x000e4000080e0500 */
[----:B------:R-:W-:-:S13]  /*c650*/  PLOP3.LUT P0, PT, PT, PT, UP0, 0x80, 0x0 ;  /* 0x000000000000781c */ /* 0x000fda0003f0f008 */
[----:B-1----:R-:W-:Y:S05]  /*c660*/  @!P0 BRA `(.L_x_88) ;  /* 0x0000002000508947 */ /* 0x002fea0003800000 */
[----:B------:R-:W-:-:S13]  /*c670*/  ISETP.NE.AND P0, PT, RZ, UR6, PT ;  /* 0x00000006ff007c0c */ /* 0x000fda000bf05270 */
[----:B------:R-:W-:Y:S05]  /*c680*/  @P0 EXIT ;  /* 0x000000000000094d */ /* 0x000fea0003800000 */
[----:B------:R-:W1:Y:S01]  /*c690*/  LDC R0, c[0x0][0x288] ;  /* 0x0000a200ff007b82 */ /* 0x000e620000000800 */
[----:B------:R-:W-:Y:S01]  /*c6a0*/  ELECT P0, URZ, PT ;  /* 0x00000000003f782f */ /* 0x000fe20003800000 */
[----:B------:R-:W-:-:S06]  /*c6b0*/  UMOV UR14, URZ ;  /* 0x0000003f000e7c82 */ /* 0x000fcc0008000000 */
[----:B------:R-:W2:Y:S01]  /*c6c0*/  S2UR UR6, SR_CgaCtaId ;  /* 0x00000000000679c3 */ /* 0x000ea20000008800 */
[----:B-1----:R-:W-:-:S13]  /*c6d0*/  ISETP.GE.AND P1, PT, R0, 0x1, PT ;  /* 0x000000010000780c */ /* 0x002fda0003f26270 */
[----:B--2---:R-:W-:Y:S05]  /*c6e0*/  @!P1 BRA `(.L_x_89) ;  /* 0x0000001c00f09947 */ /* 0x004fea0003800000 */
[----:B------:R-:W-:Y:S01]  /*c6f0*/  VIADD R0, R0, 0x3f ;  /* 0x0000003f00007836 */ /* 0x000fe20000000000 */
[----:B------:R-:W-:Y:S01]  /*c700*/  UMOV UR6, URZ ;  /* 0x0000003f00067c82 */ /* 0x000fe20008000000 */
[----:B------:R-:W-:Y:S01]  /*c710*/  UMOV UR5, 0x38 ;  /* 0x0000003800057882 */ /* 0x000fe20000000000 */
[----:B------:R-:W-:Y:S01]  /*c720*/  IMAD.MOV.U32 R5, RZ, RZ, 0x1 ;  /* 0x00000001ff057424 */ /* 0x000fe200078e00ff */
[----:B------:R-:W-:Y:S01]  /*c730*/  ULOP3.LUT UR13, UR4, 0x1, URZ, 0xfc, !UPT ;  /* 0x00000001040d7892 */ /* 0x000fe2000f8efc3f */
[----:B------:R-:W-:Y:S01]  /*c740*/  SHF.R.S32.HI R3, RZ, 0x1f, R0 ;  /* 0x0000001fff037819 */ /* 0x000fe20000011400 */
[----:B------:R-:W-:Y:S01]  /*c750*/  IMAD.U32 R4, RZ, RZ, UR6 ;  /* 0x00000006ff047e24 */ /* 0x000fe2000f8e00ff */
[----:B------:R-:W-:Y:S01]  /*c760*/  ULDC.64 UR22, c[0x0][0x198] ;  /* 0x0000660000167ab9 */ /* 0x000fe20000000a00 */
[----:B------:R-:W-:Y:S01]  /*c770*/  UMOV UR14, URZ ;  /* 0x0000003f000e7c82 */ /* 0x000fe20008000000 */
[----:B------:R-:W-:Y:S01]  /*c780*/  LEA.HI R3, R3, R0, RZ, 0x6 ;  /* 0x0000000003037211 */ /* 0x000fe200078f30ff */
[----:B------:R-:W-:Y:S01]  /*c790*/  IMAD.MOV.U32 R0, RZ, RZ, RZ ;  /* 0x000000ffff007224 */ /* 0x000fe200078e00ff */
[----:B------:R-:W-:-:S02]  /*c7a0*/  UMOV UR7, URZ ;  /* 0x0000003f00077c82 */ /* 0x000fc40008000000 */
[----:B------:R-:W-:Y:S01]  /*c7b0*/  LEA.HI.SX32 R2, R3, 0x1, 0x1a ;  /* 0x0000000103027811 */ /* 0x000fe200078fd2ff */
[----:B------:R-:W-:-:S07]  /*c7c0*/  IMAD.U32 R3, RZ, RZ, UR5 ;  /* 0x00000005ff037e24 */ /* 0x000fce000f8e00ff */
.L_x_98:
[----:B------:R-:W-:-:S06]  /*c7d0*/  UISETP.NE.AND UP0, UPT, UR13, 0x3, UPT ;  /* 0x000000030d00788c */ /* 0x000fcc000bf05270 */
[----:B------:R-:W-:-:S13]  /*c7e0*/  PLOP3.LUT P3, PT, PT, PT, UP0, 0x80, 0x0 ;  /* 0x000000000000781c */ /* 0x000fda0003f6f008 */
[----:B------:R-:W-:Y:S05]  /*c7f0*/  @!P3 BRA `(.L_x_90) ;  /* 0x000000000004b947 */ /* 0x000fea0003800000 */
[----:B------:R-:W-:Y:S01]  /*c800*/  BPT.TRAP 0x1 ;  /* 0x000000040000795c */ /* 0x000fe20000300000 */
.L_x_90:
[----:B------:R-:W1:Y:S01]  /*c810*/  S2UR UR6, SR_CgaCtaId ;  /* 0x00000000000679c3 */ /* 0x000e620000008800 */
[----:B------:R-:W-:Y:S01]  /*c820*/  UMOV UR5, 0x400 ;  /* 0x0000040000057882 */ /* 0x000fe20000000000 */
[----:B------:R-:W-:Y:S02]  /*c830*/  SHF.L.U32 R6, R0, 0x1f, RZ ;  /* 0x0000001f00067819 */ /* 0x000fe400000006ff */
[----:B------:R-:W-:Y:S01]  /*c840*/  LOP3.LUT P2, RZ, R5, 0xff, RZ, 0xc0, !PT ;  /* 0x000000ff05ff7812 */ /* 0x000fe2000784c0ff */
[----:B-1----:R-:W-:-:S04]  /*c850*/  ULEA UR5, UR6, UR5, 0x18 ;  /* 0x0000000506057291 */ /* 0x002fc8000f8ec03f */
[----:B------:R-:W-:-:S09]  /*c860*/  ULEA UR8, UR7, UR5, 0x3 ;  /* 0x0000000507087291 */ /* 0x000fd2000f8e183f */
[----:B------:R-:W1:Y:S02]  /*c870*/  SYNCS.PHASECHK.TRANS64.TRYWAIT P1, [UR8+0x64480], R6 ;  /* 0x06448006ff0075a7 */ /* 0x000e640008020148 */
[----:B-1----:R-:W-:Y:S05]  /*c880*/  @!P1 BRA `(.L_x_91) ;  /* 0x0000004400c49947 */ /* 0x002fea0003800000 */
.L_x_159:
[----:B------:R-:W-:Y:S04]  /*c890*/  BSSY B0, `(.L_x_92) ;  /* 0x0000003000007945 */ /* 0x000fe80003800000 */
[----:B------:R-:W-:Y:S05]  /*c8a0*/  @!P0 BRA `(.L_x_93) ;  /* 0x0000000000048947 */ /* 0x000fea0003800000 */
[----:B------:R-:W-:-:S04]  /*c8b0*/  DEPBAR.LE SB0, 0x1 ;  /* 0x000080400000791a */ /* 0x000fc80000000000 */
.L_x_93:
[----:B------:R-:W-:Y:S05]  /*c8c0*/  BSYNC B0 ;  /* 0x0000000000007941 */ /* 0x000fea0003800000 */
.L_x_92:
[----:B------:R-:W-:Y:S05]  /*c8d0*/  @P2 BRA `(.L_x_94) ;  /* 0x0000000000242947 */ /* 0x000fea0003800000 */
[----:B------:R-:W-:Y:S05]  /*c8e0*/  @!P3 BRA `(.L_x_95) ;  /* 0x000000000004b947 */ /* 0x000fea0003800000 */
[----:B------:R-:W-:Y:S01]  /*c8f0*/  BPT.TRAP 0x1 ;  /* 0x000000040000795c */ /* 0x000fe20000300000 */
.L_x_95:
[----:B------:R-:W-:Y:S02]  /*c900*/  ULEA UR8, UR14, UR5, 0x3 ;  /* 0x000000050e087291 */ /* 0x000fe4000f8e183f */
[----:B------:R-:W-:Y:S02]  /*c910*/  UIADD3 UR14, UR14, 0x1, URZ ;  /* 0x000000010e0e7890 */ /* 0x000fe4000fffe03f */
[----:B------:R-:W-:Y:S02]  /*c920*/  UIADD3 UR8, UR8, 0x64490, URZ ;  /* 0x0006449008087890 */ /* 0x000fe4000fffe03f */
[----:B------:R-:W-:Y:S02]  /*c930*/  UISETP.NE.AND UP0, UPT, UR14, 0x2, UPT ;  /* 0x000000020e00788c */ /* 0x000fe4000bf05270 */
[----:B------:R-:W-:Y:S02]  /*c940*/  UPRMT UR8, UR6, 0x654, UR8 ;  /* 0x0000065406087896 */ /* 0x000fe40008000008 */
[----:B------:R-:W-:-:S07]  /*c950*/  USEL UR14, UR14, URZ, UP0 ;  /* 0x0000003f0e0e7287 */ /* 0x000fce0008000000 */
[----:B------:R-:W-:Y:S05]  /*c960*/  SYNCS.ARRIVE.TRANS64.RED.A1T0 RZ, [UR8], RZ ;  /* 0x000000ffffff79a7 */ /* 0x000fea0008100408 */
.L_x_94:
[----:B------:R-:W-:Y:S04]  /*c970*/  BSSY B0, `(.L_x_96) ;  /* 0x00001c4000007945 */ /* 0x000fe80003800000 */
[----:B------:R-:W-:Y:S05]  /*c980*/  @!P0 BRA `(.L_x_97) ;  /* 0x0000001c00088947 */ /* 0x000fea0003800000 */
[----:B------:R-:W2:Y:S01]  /*c990*/  S2UR UR10, SR_CTAID.Y ;  /* 0x00000000000a79c3 */ /* 0x000ea20000002600 */
[C---:B------:R-:W-:Y:S01]  /*c9a0*/  R2UR UR8, R4.reuse ;  /* 0x00000000040872ca */ /* 0x040fe200000e0000 */
[----:B------:R-:W-:Y:S01]  /*c9b0*/  UIADD3 UR30, UP0, UR22, 0x6f0, URZ ;  /* 0x000006f0161e7890 */ /* 0x000fe2000ff1e03f */
[----:B------:R-:W-:Y:S01]  /*c9c0*/  R2UR UR11, R3 ;  /* 0x00000000030b72ca */ /* 0x000fe200000e0000 */
[----:B------:R-:W-:Y:S01]  /*c9d0*/  ULEA UR15, UR7, UR5, 0x10 ;  /* 0x00000005070f7291 */ /* 0x000fe2000f8e803f */
[----:B------:R-:W-:Y:S01]  /*c9e0*/  R2UR UR50, R4 ;  /* 0x00000000043272ca */ /* 0x000fe200000e0000 */
[----:B------:R-:W-:Y:S01]  /*c9f0*/  UIADD3.X UR31, URZ, UR23, URZ, UP0, !UPT ;  /* 0x000000173f1f7290 */ /* 0x000fe200087fe43f */
[----:B------:R-:W-:Y:S01]  /*ca00*/  STL [R1+0x484], R2 ;  /* 0x0004840201007387 */ /* 0x000fe20000100800 */
[----:B------:R-:W3:Y:S01]  /*ca10*/  S2UR UR9, SR_CTAID.Z ;  /* 0x00000000000979c3 */ /* 0x000ee20000002700 */
[----:B------:R-:W-:Y:S01]  /*ca20*/  UIADD3 UR48, UR15, 0x44000, URZ ;  /* 0x000440000f307890 */ /* 0x000fe2000fffe03f */
[----:B------:R-:W-:Y:S01]  /*ca30*/  MOV R12, UR23 ;  /* 0x00000017000c7c02 */ /* 0x000fe20008000f00 */
[----:B------:R-:W-:Y:S01]  /*ca40*/  UMOV UR49, 0x20 ;  /* 0x0000002000317882 */ /* 0x000fe20000000000 */
[----:B------:R-:W-:Y:S01]  /*ca50*/  UIADD3 UR32, UR15, 0x46000, URZ ;  /* 0x000460000f207890 */ /* 0x000fe2000fffe03f */
[----:B------:R-:W-:Y:S01]  /*ca60*/  MOV R7, UR49 ;  /* 0x0000003100077c02 */ /* 0x000fe20008000f00 */
[----:B------:R-:W-:Y:S01]  /*ca70*/  UIADD3 UR12, UR8, 0x10, URZ ;  /* 0x00000010080c7890 */ /* 0x000fe2000fffe03f */
[----:B------:R-:W-:Y:S01]  /*ca80*/  STL [R1+0x480], R0 ;  /* 0x0004800001007387 */ /* 0x000fe20000100800 */
[----:B------:R-:W-:Y:S01]  /*ca90*/  UMOV UR49, URZ ;  /* 0x0000003f00317c82 */ /* 0x000fe20008000000 */
[----:B------:R-:W-:Y:S01]  /*caa0*/  UIADD3 UR34, UR8, 0x8, URZ ;  /* 0x0000000808227890 */ /* 0x000fe2000fffe03f */
[----:B------:R-:W4:Y:S01]  /*cab0*/  S2UR UR24, SR_CTAID.Y ;  /* 0x00000000001879c3 */ /* 0x000f220000002600 */
[----:B------:R-:W-:Y:S01]  /*cac0*/  UMOV UR33, UR49 ;  /* 0x0000003100217c82 */ /* 0x000fe20008000000 */
[----:B------:R-:W-:Y:S01]  /*cad0*/  IMAD.U32 R8, RZ, RZ, UR12 ;  /* 0x0000000cff087e24 */ /* 0x000fe2000f8e00ff */
[----:B------:R-:W-:Y:S01]  /*cae0*/  UIADD3 UR12, UR11, -0x10, URZ ;  /* 0xfffffff00b0c7890 */ /* 0x000fe2000fffe03f */
[----:B------:R-:W-:Y:S01]  /*caf0*/  STL [R1+0x488], R4 ;  /* 0x0004880401007387 */ /* 0x000fe20000100800 */
[----:B------:R-:W-:Y:S01]  /*cb00*/  UIADD3 UR17, UR8, 0x18, URZ ;  /* 0x0000001808117890 */ /* 0x000fe2000fffe03f */
[----:B------:R-:W-:Y:S01]  /*cb10*/  R2UR UR23, R12 ;  /* 0x000000000c1772ca */ /* 0x000fe200000e0000 */
[----:B--2---:R-:W-:Y:S01]  /*cb20*/  UMOV UR51, UR10 ;  /* 0x0000000a00337c82 */ /* 0x004fe20008000000 */
[----:B------:R-:W-:Y:S01]  /*cb30*/  UMOV UR35, UR10 ;  /* 0x0000000a00237c82 */ /* 0x000fe20008000000 */
[----:B-1----:R-:W-:Y:S01]  /*cb40*/  MOV R6, UR51 ;  /* 0x0000003300067c02 */ /* 0x002fe20008000f00 */
[----:B------:R-:W-:Y:S01]  /*cb50*/  UMOV UR27, UR10 ;  /* 0x0000000a001b7c82 */ /* 0x000fe20008000000 */
[----:B------:R-:W1:Y:S01]  /*cb60*/  S2UR UR51, SR_CTAID.Y ;  /* 0x00000000003379c3 */ /* 0x000e620000002600 */
[----:B------:R-:W-:Y:S01]  /*cb70*/  UMOV UR19, UR10 ;  /* 0x0000000a00137c82 */ /* 0x000fe20008000000 */
[----:B------:R-:W-:Y:S01]  /*cb80*/  IMAD.U32 R19, RZ, RZ, UR12 ;  /* 0x0000000cff137e24 */ /* 0x000fe2000f8e00ff */
[----:B---3--:R-:W-:Y:S01]  /*cb90*/  UMOV UR52, UR9 ;  /* 0x0000000900347c82 */ /* 0x008fe20008000000 */
[----:B------:R-:W-:Y:S01]  /*cba0*/  UMOV UR36, UR9 ;  /* 0x0000000900247c82 */ /* 0x000fe20008000000 */
[----:B------:R-:W-:Y:S01]  /*cbb0*/  MOV R5, UR52 ;  /* 0x0000003400057c02 */ /* 0x000fe20008000f00 */
[----:B------:R-:W-:Y:S01]  /*cbc0*/  UMOV UR20, UR9 ;  /* 0x0000000900147c82 */ /* 0x000fe20008000000 */
[----:B------:R-:W-:Y:S01]  /*cbd0*/  UIADD3 UR11, UR11, -0x8, URZ ;  /* 0xfffffff80b0b7890 */ /* 0x000fe2000fffe03f */
[----:B------:R-:W2:Y:S01]  /*cbe0*/  S2UR UR52, SR_CTAID.Z ;  /* 0x00000000003479c3 */ /* 0x000ea20000002700 */
[----:B------:R-:W-:Y:S01]  /*cbf0*/  MOV R15, UR20 ;  /* 0x00000014000f7c02 */ /* 0x000fe20008000f00 */
[----:B------:R-:W-:Y:S01]  /*cc00*/  IMAD.U32 R11, RZ, RZ, UR17 ;  /* 0x00000011ff0b7e24 */ /* 0x000fe2000f8e00ff */
[----:B------:R-:W-:Y:S01]  /*cc10*/  UIADD3 UR16, UR8, 0x20, URZ ;  /* 0x0000002008107890 */ /* 0x000fe2000fffe03f */
[----:B------:R-:W-:Y:S01]  /*cc20*/  R2UR UR18, R8 ;  /* 0x00000000081272ca */ /* 0x000fe200000e0000 */
[----:B------:R-:W-:Y:S01]  /*cc30*/  IMAD.U32 R20, RZ, RZ, UR11 ;  /* 0x0000000bff147e24 */ /* 0x000fe2000f8e00ff */
[----:B------:R-:W-:Y:S01]  /*cc40*/  UMOV UR54, UR50 ;  /* 0x0000003200367c82 */ /* 0x000fe20008000000 */
[----:B------:R-:W-:Y:S01]  /*cc50*/  UMOV UR17, 0x20 ;  /* 0x0000002000117882 */ /* 0x000fe20000000000 */
[----:B------:R-:W3:Y:S01]  /*cc60*/  S2UR UR10, SR_CTAID.Z ;  /* 0x00000000000a79c3 */ /* 0x000ee20000002700 */
[----:B------:R-:W-:Y:S01]  /*cc70*/  IMAD.U32 R10, RZ, RZ, UR16 ;  /* 0x00000010ff0a7e24 */ /* 0x000fe2000f8e00ff */
[----:B------:R-:W-:Y:S01]  /*cc80*/  UIADD3 UR16, UR15, 0x48000, URZ ;  /* 0x000480000f107890 */ /* 0x000fe2000fffe03f */
[----:B------:R-:W-:Y:S01]  /*cc90*/  MOV R17, UR19 ;  /* 0x0000001300117c02 */ /* 0x000fe20008000f00 */
[----:B----4-:R-:W-:Y:S01]  /*cca0*/  UMOV UR19, UR24 ;  /* 0x0000001800137c82 */ /* 0x010fe20008000000 */
[----:B------:R-:W-:Y:S01]  /*ccb0*/  MOV R18, UR17 ;  /* 0x0000001100127c02 */ /* 0x000fe20008000f00 */
[----:B------:R-:W-:Y:S01]  /*ccc0*/  UMOV UR53, UR34 ;  /* 0x0000002200357c82 */ /* 0x000fe20008000000 */
[----:B------:R-:W-:Y:S01]  /*ccd0*/  R2UR UR42, R19 ;  /* 0x00000000132a72ca */ /* 0x000fe200000e0000 */
[----:B-1----:R-:W-:Y:S01]  /*cce0*/  UMOV UR11, UR51 ;  /* 0x00000033000b7c82 */ /* 0x002fe20008000000 */
[----:B------:R-:W-:Y:S01]  /*ccf0*/  UMOV UR43, UR51 ;  /* 0x00000033002b7c82 */ /* 0x000fe20008000000 */
[----:B------:R-:W-:Y:S01]  /*cd00*/  MOV R8, UR53 ;  /* 0x0000003500087c02 */ /* 0x000fe20008000f00 */
[----:B------:R-:W-:Y:S01]  /*cd10*/  UMOV UR47, UR18 ;  /* 0x00000012002f7c82 */ /* 0x000fe20008000000 */
[----:B------:R-:W-:Y:S01]  /*cd20*/  MOV R9, UR54 ;  /* 0x0000003600097c02 */ /* 0x000fe20008000f00 */
[----:B------:R-:W1:Y:S01]  /*cd30*/  S2UR UR37, SR_CTAID.Y ;  /* 0x00000000002579c3 */ /* 0x000e620000002600 */
[----:B------:R-:W-:Y:S01]  /*cd40*/  UMOV UR41, 0x20 ;  /* 0x0000002000297882 */ /* 0x000fe20000000000 */
[----:B------:R4:W-:Y:S01]  /*cd50*/  STL [R1+0x490], R8 ;  /* 0x0004900801007387 */ /* 0x0009e20000100800 */
[----:B--2---:R-:W-:Y:S01]  /*cd60*/  UMOV UR12, UR52 ;  /* 0x00000034000c7c82 */ /* 0x004fe20008000000 */
[----:B------:R-:W-:-:S04]  /*cd70*/  UMOV UR25, 0x20 ;  /* 0x0000002000197882 */ /* 0x000fc80000000000 */
[----:B------:R-:W2:Y:S01]  /*cd80*/  S2UR UR21, SR_CTAID.Z ;  /* 0x00000000001579c3 */ /* 0x000ea20000002700 */
[----:B------:R1:W-:Y:S01]  /*cd90*/  UTMAREDG.4D.ADD [UR48], [UR30] ;  /* 0x000000301e0073b6 */ /* 0x0003e20008018000 */
[----:B------:R-:W-:Y:S01]  /*cda0*/  UIADD3 UR40, UR15, 0x4e000, URZ ;  /* 0x0004e0000f287890 */ /* 0x000fe2000fffe03f */
[----:B------:R-:W-:Y:S01]  /*cdb0*/  MOV R13, UR22 ;  /* 0x00000016000d7c02 */ /* 0x000fe20008000f00 */
[----:B---3--:R-:W-:Y:S01]  /*cdc0*/  UMOV UR20, UR10 ;  /* 0x0000000a00147c82 */ /* 0x008fe20008000000 */
[----:B----4-:R-:W-:Y:S01]  /*cdd0*/  MOV R8, UR47 ;  /* 0x0000002f00087c02 */ /* 0x010fe20008000f00 */
[----:B------:R-:W-:Y:S01]  /*cde0*/  UMOV UR28, UR9 ;  /* 0x00000009001c7c82 */ /* 0x000fe20008000000 */
[----:B------:R-:W-:Y:S01]  /*cdf0*/  R2UR UR22, R13 ;  /* 0x000000000d1672ca */ /* 0x000fe200000e0000 */
[----:B------:R-:W-:Y:S01]  /*ce00*/  UIADD3 UR56, UR15, 0x50400, URZ ;  /* 0x000504000f387890 */ /* 0x000fe2000fffe03f */
[----:B------:R3:W-:Y:S01]  /*ce10*/  UTMAREDG.4D.ADD [UR32], [UR30] ;  /* 0x000000201e0073b6 */ /* 0x0007e20008018000 */
[----:B------:R-:W-:Y:S01]  /*ce20*/  UMOV UR57, 0x20 ;  /* 0x0000002000397882 */ /* 0x000fe20000000000 */
[----:B-1----:R-:W-:Y:S01]  /*ce30*/  MOV R21, UR37 ;  /* 0x0000002500157c02 */ /* 0x002fe20008000f00 */
[----:B------:R1:W-:Y:S01]  /*ce40*/  STL [R1+0x48c], R9 ;  /* 0x00048c0901007387 */ /* 0x0003e20000100800 */
[----:B------:R-:W-:Y:S01]  /*ce50*/  UMOV UR59, UR37 ;  /* 0x00000025003b7c82 */ /* 0x000fe20008000000 */
[----:B------:R-:W-:Y:S01]  /*ce60*/  R2UR UR52, R5 ;  /* 0x00000000053472ca */ /* 0x000fe200000e0000 */
[----:B------:R-:W-:Y:S01]  /*ce70*/  UMOV UR50, UR8 ;  /* 0x0000000800327c82 */ /* 0x000fe20008000000 */
[----:B------:R-:W-:Y:S01]  /*ce80*/  R2UR UR49, R7 ;  /* 0x00000000073172ca */ /* 0x000fe200000e0000 */
[----:B------:R-:W-:Y:S01]  /*ce90*/  UIADD3 UR48, UR15, 0x4a000, URZ ;  /* 0x0004a0000f307890 */ /* 0x000fe2000fffe03f */
[----:B------:R-:W-:Y:S01]  /*cea0*/  R2UR UR51, R6 ;  /* 0x00000000063372ca */ /* 0x000fe200000e0000 */
[----:B------:R-:W-:Y:S01]  /*ceb0*/  UMOV UR8, URZ ;  /* 0x0000003f00087c82 */ /* 0x000fe20008000000 */
[----:B------:R-:W-:Y:S01]  /*cec0*/  MOV R16, UR50 ;  /* 0x0000003200107c02 */ /* 0x000fe20008000f00 */
[----:B------:R-:W-:Y:S01]  /*ced0*/  UMOV UR17, UR8 ;  /* 0x0000000800117c82 */ /* 0x000fe20008000000 */
[----:B---3--:R-:W-:Y:S01]  /*cee0*/  UMOV UR36, UR10 ;  /* 0x0000000a00247c82 */ /* 0x008fe20008000000 */
[----:B------:R-:W-:Y:S01]  /*cef0*/  R2UR UR50, R11 ;  /* 0x000000000b3272ca */ /* 0x000fe200000e0000 */
[----:B------:R3:W-:Y:S01]  /*cf00*/  UTMAREDG.4D.ADD [UR16], [UR30] ;  /* 0x000000101e0073b6 */ /* 0x0007e20008018000 */
[----:B------:R-:W-:Y:S01]  /*cf10*/  R2UR UR47, R8 ;  /* 0x00000000082f72ca */ /* 0x000fe200000e0000 */
[----:B------:R-:W-:Y:S01]  /*cf20*/  UMOV UR35, UR24 ;  /* 0x0000001800237c82 */ /* 0x000fe20008000000 */
[----:B------:R-:W-:Y:S01]  /*cf30*/  MOV R7, UR52 ;  /* 0x0000003400077c02 */ /* 0x000fe20008000f00 */
[----:B------:R-:W-:Y:S01]  /*cf40*/  UMOV UR52, UR10 ;  /* 0x0000000a00347c82 */ /* 0x000fe20008000000 */
[----:B------:R-:W4:Y:S01]  /*cf50*/  S2UR UR10, SR_CTAID.Z ;  /* 0x00000000000a79c3 */ /* 0x000f220000002700 */
[----:B------:R-:W-:Y:S01]  /*cf60*/  MOV R5, UR49 ;  /* 0x0000003100057c02 */ /* 0x000fe20008000f00 */
[----:B------:R-:W-:Y:S01]  /*cf70*/  UMOV UR49, UR8 ;  /* 0x0000000800317c82 */ /* 0x000fe20008000000 */
[----:B------:R-:W-:Y:S01]  /*cf80*/  MOV R6, UR51 ;  /* 0x0000003300067c02 */ /* 0x000fe20008000f00 */
[----:B------:R-:W-:Y:S01]  /*cf90*/  UMOV UR51, UR24 ;  /* 0x0000001800337c82 */ /* 0x000fe20008000000 */
[----:B------:R-:W4:Y:S01]  /*cfa0*/  LDL.LU R8, [R1+0x490] ;  /* 0x0004900001087983 */ /* 0x000f220000300800 */
[----:B------:R-:W-:Y:S01]  /*cfb0*/  R2UR UR34, R10 ;  /* 0x000000000a2272ca */ /* 0x000fe200000e0000 */
[----:B------:R-:W-:Y:S01]  /*cfc0*/  UMOV UR46, UR50 ;  /* 0x00000032002e7c82 */ /* 0x000fe20008000000 */
[----:B------:R-:W4:Y:S01]  /*cfd0*/  S2UR UR24, SR_CTAID.Y ;  /* 0x00000000001879c3 */ /* 0x000f220000002600 */
[----:B------:R4:W-:Y:S01]  /*cfe0*/  UTMAREDG.4D.ADD [UR48], [UR30] ;  /* 0x000000301e0073b6 */ /* 0x0009e20008018000 */
[----:B-1----:R-:W-:Y:S01]  /*cff0*/  MOV R9, UR46 ;  /* 0x0000002e00097c02 */ /* 0x002fe20008000f00 */
[----:B------:R-:W-:Y:S01]  /*d000*/  UIADD3 UR32, UR15, 0x4c000, URZ ;  /* 0x0004c0000f207890 */ /* 0x000fe2000fffe03f */
[----:B------:R-:W-:Y:S01]  /*d010*/  R2UR UR37, R21 ;  /* 0x00000000152572ca */ /* 0x000fe200000e0000 */
[----:B--2---:R-:W-:Y:S01]  /*d020*/  UMOV UR44, UR21 ;  /* 0x00000015002c7c82 */ /* 0x004fe20008000000 */
[----:B------:R-:W-:Y:S01]  /*d030*/  UMOV UR33, UR8 ;  /* 0x0000000800217c82 */ /* 0x000fe20008000000 */
[----:B---3--:R-:W-:Y:S01]  /*d040*/  R2UR UR17, R18 ;  /* 0x00000000121172ca */ /* 0x008fe200000e0000 */
[----:B------:R-:W-:Y:S01]  /*d050*/  UIADD3 UR16, UR15, 0x52000, URZ ;  /* 0x000520000f107890 */ /* 0x000fe2000fffe03f */
[----:B------:R-:W-:Y:S01]  /*d060*/  R2UR UR19, R17 ;  /* 0x00000000111372ca */ /* 0x000fe200000e0000 */
[----:B------:R-:W-:Y:S01]  /*d070*/  UMOV UR9, 0x20 ;  /* 0x0000002000097882 */ /* 0x000fe20000000000 */
[----:B------:R-:W-:Y:S01]  /*d080*/  UMOV UR45, UR34 ;  /* 0x00000022002d7c82 */ /* 0x000fe20008000000 */
[----:B------:R-:W-:Y:S01]  /*d090*/  R2UR UR20, R15 ;  /* 0x000000000f1472ca */ /* 0x000fe200000e0000 */
[----:B------:R1:W-:Y:S01]  /*d0a0*/  UTMAREDG.4D.ADD [UR32], [UR30] ;  /* 0x000000201e0073b6 */ /* 0x0003e20008018000 */
[----:B------:R-:W-:-:S02]  /*d0b0*/  MOV R14, UR21 ;  /* 0x00000015000e7c02 */ /* 0x000fc40008000f00 */
[----:B------:R-:W-:Y:S01]  /*d0c0*/  R2UR UR18, R3 ;  /* 0x00000000031272ca */ /* 0x000fe200000e0000 */
[----:B----4-:R-:W-:Y:S01]  /*d0d0*/  UMOV UR52, UR10 ;  /* 0x0000000a00347c82 */ /* 0x010fe20008000000 */
[----:B------:R-:W-:Y:S01]  /*d0e0*/  R2UR UR46, R9 ;  /* 0x00000000092e72ca */ /* 0x000fe200000e0000 */
[----:B------:R-:W-:Y:S01]  /*d0f0*/  UIADD3 UR48, UR15, 0x44400, URZ ;  /* 0x000444000f307890 */ /* 0x000fe2000fffe03f */
[----:B------:R-:W-:Y:S01]  /*d100*/  MOV R2, UR52 ;  /* 0x0000003400027c02 */ /* 0x000fe20008000f00 */
[----:B------:R-:W2:Y:S01]  /*d110*/  LDL.LU R9, [R1+0x48c] ;  /* 0x00048c0001097983 */ /* 0x000ea20000300800 */
[----:B------:R-:W-:Y:S01]  /*d120*/  R2UR UR50, R16 ;  /* 0x00000000103272ca */ /* 0x000fe200000e0000 */
[----:B------:R-:W-:Y:S01]  /*d130*/  UMOV UR51, UR24 ;  /* 0x0000001800337c82 */ /* 0x000fe20008000000 */
[----:B------:R-:W-:Y:S01]  /*d140*/  UMOV UR49, 0x20 ;  /* 0x0000002000317882 */ /* 0x000fe20000000000 */
[----:B------:R3:W-:Y:S01]  /*d150*/  STL [R1+0x94], R2 ;  /* 0x0000940201007387 */ /* 0x0007e20000100800 */
[----:B------:R-:W-:Y:S01]  /*d160*/  MOV R16, UR48 ;  /* 0x0000003000107c02 */ /* 0x000fe20008000f00 */
[----:B------:R-:W-:Y:S01]  /*d170*/  UIADD3 UR48, UR15, 0x50000, URZ ;  /* 0x000500000f307890 */ /* 0x000fe2000fffe03f */
[----:B------:R-:W-:Y:S01]  /*d180*/  MOV R0, UR51 ;  /* 0x0000003300007c02 */ /* 0x000fe20008000f00 */
[----:B------:R-:W4:Y:S01]  /*d190*/  LDL.LU R19, [R1+0x94] ;  /* 0x0000940001137983 */ /* 0x000f220000300800 */
[----:B------:R-:W-:-:S02]  /*d1a0*/  MOV R4, UR45 ;  /* 0x0000002d00047c02 */ /* 0x000fc40008000f00 */
[----:B------:R-:W-:Y:S02]  /*d1b0*/  MOV R21, UR41 ;  /* 0x0000002900157c02 */ /* 0x000fe40008000f00 */
[----:B------:R-:W-:Y:S02]  /*d1c0*/  R2UR UR21, R14 ;  /* 0x000000000e1572ca */ /* 0x000fe400000e0000 */
[----:B------:R-:W-:Y:S02]  /*d1d0*/  MOV R18, UR50 ;  /* 0x0000003200127c02 */ /* 0x000fe40008000f00 */
[----:B------:R-:W-:Y:S01]  /*d1e0*/  R2UR UR50, R20 ;  /* 0x00000000143272ca */ /* 0x000fe200000e0000 */
[----:B------:R-:W-:Y:S01]  /*d1f0*/  UMOV UR41, UR8 ;  /* 0x0000000800297c82 */ /* 0x000fe20008000000 */
[----:B---3--:R-:W-:Y:S01]  /*d200*/  MOV R2, UR44 ;  /* 0x0000002c00027c02 */ /* 0x008fe20008000f00 */
[----:B------:R-:W-:Y:S01]  /*d210*/  UMOV UR44, UR10 ;  /* 0x0000000a002c7c82 */ /* 0x000fe20008000000 */
[----:B------:R-:W-:Y:S01]  /*d220*/  MOV R20, UR43 ;  /* 0x0000002b00147c02 */ /* 0x000fe20008000f00 */
[----:B------:R-:W-:Y:S01]  /*d230*/  UMOV UR43, UR24 ;  /* 0x00000018002b7c82 */ /* 0x000fe20008000000 */
[----:B------:R-:W-:Y:S01]  /*d240*/  MOV R17, UR49 ;  /* 0x0000003100117c02 */ /* 0x000fe20008000f00 */
[----:B------:R-:W-:Y:S01]  /*d250*/  UMOV UR49, UR8 ;  /* 0x0000000800317c82 */ /* 0x000fe20008000000 */
[----:B------:R3:W-:Y:S01]  /*d260*/  UTMAREDG.4D.ADD [UR40], [UR30] ;  /* 0x000000281e0073b6 */ /* 0x0007e20008018000 */
[----:B------:R-:W-:Y:S01]  /*d270*/  R2UR UR45, R4 ;  /* 0x00000000042d72ca */ /* 0x000fe200000e0000 */
[----:B------:R-:W-:Y:S01]  /*d280*/  UMOV UR60, UR21 ;  /* 0x00000015003c7c82 */ /* 0x000fe20008000000 */
[----:B------:R-:W-:Y:S01]  /*d290*/  MOV R12, UR20 ;  /* 0x00000014000c7c02 */ /* 0x000fe20008000f00 */
[----:B------:R-:W-:Y:S01]  /*d2a0*/  UMOV UR20, UR10 ;  /* 0x0000000a00147c82 */ /* 0x000fe20008000000 */
[----:B------:R-:W-:Y:S01]  /*d2b0*/  MOV R11, UR19 ;  /* 0x00000013000b7c02 */ /* 0x000fe20008000f00 */
[----:B------:R-:W-:Y:S01]  /*d2c0*/  UMOV UR29, UR50 ;  /* 0x00000032001d7c82 */ /* 0x000fe20008000000 */
[----:B------:R-:W-:Y:S01]  /*d2d0*/  MOV R10, UR17 ;  /* 0x00000011000a7c02 */ /* 0x000fe20008000f00 */
[----:B------:R3:W-:Y:S01]  /*d2e0*/  UTMAREDG.4D.ADD [UR48], [UR30] ;  /* 0x000000301e0073b6 */ /* 0x0007e20008018000 */
[----:B------:R-:W-:Y:S01]  /*d2f0*/  UMOV UR19, UR24 ;  /* 0x0000001800137c82 */ /* 0x000fe20008000000 */
[----:B------:R-:W-:Y:S01]  /*d300*/  MOV R13, UR21 ;  /* 0x00000015000d7c02 */ /* 0x000fe20008000f00 */
[----:B------:R-:W-:Y:S01]  /*d310*/  UMOV UR38, UR18 ;  /* 0x0000001200267c82 */ /* 0x000fe20008000000 */
[----:B-1----:R-:W-:Y:S01]  /*d320*/  UIADD3 UR32, UR15, 0x52400, URZ ;  /* 0x000524000f207890 */ /* 0x002fe2000fffe03f */
[----:B------:R-:W-:Y:S01]  /*d330*/  MOV R15, UR23 ;  /* 0x00000017000f7c02 */ /* 0x000fe20008000f00 */
[----:B------:R-:W-:Y:S01]  /*d340*/  UMOV UR39, UR42 ;  /* 0x0000002a00277c82 */ /* 0x000fe20008000000 */
[----:B------:R-:W-:Y:S01]  /*d350*/  UMOV UR33, 0x20 ;  /* 0x0000002000217882 */ /* 0x000fe20000000000 */
[----:B------:R1:W5:Y:S01]  /*d360*/  LDL.LU R4, [R1+0x488] ;  /* 0x0004880001047983 */ /* 0x0003620000300800 */
[----:B------:R-:W-:Y:S01]  /*d370*/  UMOV UR35, UR37 ;  /* 0x0000002500237c82 */ /* 0x000fe20008000000 */
[----:B------:R-:W-:-:S02]  /*d380*/  MOV R14, UR22 ;  /* 0x00000016000e7c02 */ /* 0x000fc40008000f00 */
[----:B---3--:R-:W-:Y:S02]  /*d390*/  R2UR UR44, R2 ;  /* 0x00000000022c72ca */ /* 0x008fe400000e0000 */
[----:B------:R1:W5:Y:S01]  /*d3a0*/  LDL.LU R2, [R1+0x484] ;  /* 0x0004840001027983 */ /* 0x0003620000300800 */
[----:B------:R-:W-:-:S03]  /*d3b0*/  R2UR UR51, R0 ;  /* 0x00000000003372ca */ /* 0x000fc600000e0000 */
[----:B------:R1:W5:Y:S01]  /*d3c0*/  LDL.LU R0, [R1+0x480] ;  /* 0x0004800001007983 */ /* 0x0003620000300800 */
[----:B------:R-:W-:Y:S02]  /*d3d0*/  R2UR UR50, R18 ;  /* 0x00000000123272ca */ /* 0x000fe400000e0000 */
[----:B------:R-:W-:Y:S02]  /*d3e0*/  R2UR UR49, R17 ;  /* 0x00000000113172ca */ /* 0x000fe400000e0000 */
[----:B------:R-:W-:Y:S01]  /*d3f0*/  R2UR UR48, R16 ;  /* 0x00000000103072ca */ /* 0x000fe200000e0000 */
[----:B------:R-:W-:Y:S02]  /*d400*/  UMOV UR17, UR8 ;  /* 0x0000000800117c82 */ /* 0x000fe40008000000 */
[----:B------:R3:W-:Y:S01]  /*d410*/  UTMAREDG.4D.ADD [UR16], [UR30] ;  /* 0x000000101e0073b6 */ /* 0x0007e20008018000 */
[----:B------:R-:W-:Y:S01]  /*d420*/  UIADD3 UR24, UR15, 0x46400, URZ ;  /* 0x000464000f187890 */ /* 0x000fe2000fffe03f */
[----:B------:R-:W-:Y:S01]  /*d430*/  R2UR UR43, R20 ;  /* 0x00000000142b72ca */ /* 0x000fe200000e0000 */
[----:B------:R-:W-:Y:S01]  /*d440*/  UIADD3 UR8, UR15, 0x4c400, URZ ;  /* 0x0004c4000f087890 */ /* 0x000fe2000fffe03f */
[----:B------:R-:W-:-:S02]  /*d450*/  R2UR UR41, R21 ;  /* 0x00000000152972ca */ /* 0x000fc400000e0000 */
[----:B------:R-:W-:Y:S01]  /*d460*/  R2UR UR21, R13 ;  /* 0x000000000d1572ca */ /* 0x000fe200000e0000 */
[----:B------:R-:W-:Y:S01]  /*d470*/  UIADD3 UR40, UR15, 0x4e400, URZ ;  /* 0x0004e4000f287890 */ /* 0x000fe2000fffe03f */
[----:B---3--:R-:W-:Y:S02]  /*d480*/  R2UR UR20, R12 ;  /* 0x000000000c1472ca */ /* 0x008fe400000e0000 */
[----:B------:R-:W-:Y:S02]  /*d490*/  R2UR UR19, R11 ;  /* 0x000000000b1372ca */ /* 0x000fe400000e0000 */
[----:B------:R-:W-:Y:S01]  /*d4a0*/  R2UR UR17, R10 ;  /* 0x000000000a1172ca */ /* 0x000fe200000e0000 */
[----:B------:R-:W-:Y:S01]  /*d4b0*/  UIADD3 UR16, UR15, 0x48400, URZ ;  /* 0x000484000f107890 */ /* 0x000fe2000fffe03f */
[----:B------:R-:W-:Y:S01]  /*d4c0*/  UMOV UR18, UR47 ;  /* 0x0000002f00127c82 */ /* 0x000fe20008000000 */
[----:B------:R-:W-:Y:S01]  /*d4d0*/  UMOV UR10, UR45 ;  /* 0x0000002d000a7c82 */ /* 0x000fe20008000000 */
[----:B------:R-:W-:Y:S01]  /*d4e0*/  UMOV UR42, UR39 ;  /* 0x00000027002a7c82 */ /* 0x000fe20008000000 */
[----:B------:R-:W-:Y:S01]  /*d4f0*/  UMOV UR58, UR29 ;  /* 0x0000001d003a7c82 */ /* 0x000fe20008000000 */
[----:B------:R-:W-:Y:S01]  /*d500*/  UMOV UR34, UR38 ;  /* 0x0000002600227c82 */ /* 0x000fe20008000000 */
[----:B------:R-:W-:Y:S01]  /*d510*/  UMOV UR36, UR21 ;  /* 0x0000001500247c82 */ /* 0x000fe20008000000 */
[----:B------:R-:W-:-:S02]  /*d520*/  MOV R11, UR47 ;  /* 0x0000002f000b7c02 */ /* 0x000fc40008000f00 */
[----:B------:R-:W-:Y:S02]  /*d530*/  MOV R12, UR46 ;  /* 0x0000002e000c7c02 */ /* 0x000fe40008000f00 */
[----:B------:R-:W-:Y:S02]  /*d540*/  MOV R13, UR45 ;  /* 0x0000002d000d7c02 */ /* 0x000fe40008000f00 */
[----:B------:R-:W-:Y:S02]  /*d550*/  R2UR UR23, R15 ;  /* 0x000000000f1772ca */ /* 0x000fe400000e0000 */
[----:B------:R-:W-:Y:S02]  /*d560*/  R2UR UR22, R14 ;  /* 0x000000000e1672ca */ /* 0x000fe400000e0000 */
[----:B------:R-:W-:-:S13]  /*d570*/  R2UR UR53, R8 ;  /* 0x00000000083572ca */ /* 0x000fda00000e0000 */
[----:B------:R-:W-:Y:S01]  /*d580*/  UMOV UR26, UR53 ;  /* 0x00000035001a7c82 */ /* 0x000fe20008000000 */
[----:B----4-:R-:W-:Y:S02]  /*d590*/  R2UR UR52, R19 ;  /* 0x00000000133472ca */ /* 0x010fe400000e0000 */
[----:B--2---:R-:W-:-:S11]  /*d5a0*/  R2UR UR54, R9 ;  /* 0x00000000093672ca */ /* 0x004fd600000e0000 */
[----:B------:R2:W-:Y:S01]  /*d5b0*/  UTMAREDG.4D.ADD [UR48], [UR30] ;  /* 0x000000301e0073b6 */ /* 0x0005e20008018000 */
[----:B------:R3:W-:Y:S01]  /*d5c0*/  UTMAREDG.4D.ADD [UR24], [UR30] ;  /* 0x000000181e0073b6 */ /* 0x0007e20008018000 */
[----:B------:R4:W-:Y:S01]  /*d5d0*/  UTMAREDG.4D.ADD [UR16], [UR30] ;  /* 0x000000101e0073b6 */ /* 0x0009e20008018000 */
[----:B--2---:R-:W-:Y:S02]  /*d5e0*/  R2UR UR52, R7 ;  /* 0x00000000073472ca */ /* 0x004fe400000e0000 */
[----:B------:R-:W-:Y:S02]  /*d5f0*/  R2UR UR51, R6 ;  /* 0x00000000063372ca */ /* 0x000fe400000e0000 */
[----:B------:R-:W-:Y:S01]  /*d600*/  R2UR UR49, R5 ;  /* 0x00000000053172ca */ /* 0x000fe200000e0000 */
[----:B------:R-:W-:Y:S01]  /*d610*/  UIADD3 UR48, UR15, 0x4a400, URZ ;  /* 0x0004a4000f307890 */ /* 0x000fe2000fffe03f */
[----:B------:R-:W-:Y:S01]  /*d620*/  UMOV UR50, UR46 ;  /* 0x0000002e00327c82 */ /* 0x000fe20008000000 */
[----:B---3--:R-:W-:Y:S01]  /*d630*/  UIADD3 UR24, UR15, 0x44800, URZ ;  /* 0x000448000f187890 */ /* 0x008fe2000fffe03f */
[----:B------:R-:W-:Y:S01]  /*d640*/  UMOV UR25, 0x40 ;  /* 0x0000004000197882 */ /* 0x000fe20000000000 */
[----:B----4-:R-:W-:-:S08]  /*d650*/  UIADD3 UR16, UR15, 0x46800, URZ ;  /* 0x000468000f107890 */ /* 0x010fd0000fffe03f */
[----:B------:R2:W-:Y:S01]  /*d660*/  UTMAREDG.4D.ADD [UR48], [UR30] ;  /* 0x000000301e0073b6 */ /* 0x0005e20008018000 */
[----:B------:R-:W-:Y:S01]  /*d670*/  UMOV UR26, UR54 ;  /* 0x00000036001a7c82 */ /* 0x000fe20008000000 */
[----:B------:R-:W-:Y:S01]  /*d680*/  UMOV UR27, UR37 ;  /* 0x00000025001b7c82 */ /* 0x000fe20008000000 */
[----:B------:R-:W-:Y:S01]  /*d690*/  UMOV UR28, UR21 ;  /* 0x00000015001c7c82 */ /* 0x000fe20008000000 */
[----:B------:R3:W-:Y:S01]  /*d6a0*/  UTMAREDG.4D.ADD [UR8], [UR30] ;  /* 0x000000081e0073b6 */ /* 0x0007e20008018000 */
[----:B------:R-:W-:Y:S01]  /*d6b0*/  UMOV UR17, 0x40 ;  /* 0x0000004000117882 */ /* 0x000fe20000000000 */
[----:B------:R-:W-:Y:S01]  /*d6c0*/  UMOV UR19, UR37 ;  /* 0x0000002500137c82 */ /* 0x000fe20008000000 */
[----:B------:R-:W-:Y:S01]  /*d6d0*/  UMOV UR20, UR21 ;  /* 0x0000001500147c82 */ /* 0x000fe20008000000 */
[----:B------:R-:W-:Y:S01]  /*d6e0*/  UMOV UR18, UR53 ;  /* 0x0000003500127c82 */ /* 0x000fe20008000000 */
[----:B------:R4:W-:Y:S01]  /*d6f0*/  UTMAREDG.4D.ADD [UR40], [UR30] ;  /* 0x000000281e0073b6 */ /* 0x0009e20008018000 */
[----:B--2---:R-:W-:Y:S01]  /*d700*/  UIADD3 UR48, UR15, 0x48800, URZ ;  /* 0x000488000f307890 */ /* 0x004fe2000fffe03f */
[----:B------:R-:W-:Y:S01]  /*d710*/  UMOV UR49, 0x40 ;  /* 0x0000004000317882 */ /* 0x000fe20000000000 */
[----:B------:R-:W-:Y:S01]  /*d720*/  UTMAREDG.4D.ADD [UR56], [UR30] ;  /* 0x000000381e0073b6 */ /* 0x000fe20008018000 */
[----:B---3--:R-:W-:Y:S01]  /*d730*/  UIADD3 UR8, UR15, 0x4a800, URZ ;  /* 0x0004a8000f087890 */ /* 0x008fe2000fffe03f */
[----:B------:R-:W-:Y:S01]  /*d740*/  UMOV UR51, UR37 ;  /* 0x0000002500337c82 */ /* 0x000fe20008000000 */
[----:B------:R-:W-:Y:S01]  /*d750*/  UMOV UR52, UR21 ;  /* 0x0000001500347c82 */ /* 0x000fe20008000000 */
[----:B------:R2:W-:Y:S01]  /*d760*/  UTMAREDG.4D.ADD [UR32], [UR30] ;  /* 0x000000201e0073b6 */ /* 0x0005e20008018000 */
[----:B------:R-:W-:Y:S01]  /*d770*/  UMOV UR50, UR47 ;  /* 0x0000002f00327c82 */ /* 0x000fe20008000000 */
[----:B------:R-:W-:Y:S01]  /*d780*/  UMOV UR9, 0x40 ;  /* 0x0000004000097882 */ /* 0x000fe20000000000 */
[----:B------:R-:W-:Y:S01]  /*d790*/  UMOV UR11, UR37 ;  /* 0x00000025000b7c82 */ /* 0x000fe20008000000 */
[----:B----4-:R-:W-:Y:S01]  /*d7a0*/  UIADD3 UR40, UR15, 0x4c800, URZ ;  /* 0x0004c8000f287890 */ /* 0x010fe2000fffe03f */
[----:B------:R-:W-:Y:S01]  /*d7b0*/  UMOV UR12, UR21 ;  /* 0x00000015000c7c82 */ /* 0x000fe20008000000 */
[----:B------:R-:W-:Y:S01]  /*d7c0*/  UMOV UR10, UR46 ;  /* 0x0000002e000a7c82 */ /* 0x000fe20008000000 */
[----:B------:R3:W-:Y:S01]  /*d7d0*/  UTMAREDG.4D.ADD [UR24], [UR30] ;  /* 0x000000181e0073b6 */ /* 0x0007e20008018000 */
[----:B------:R-:W-:Y:S01]  /*d7e0*/  UMOV UR41, 0x40 ;  /* 0x0000004000297882 */ /* 0x000fe20000000000 */
[----:B------:R-:W-:Y:S01]  /*d7f0*/  UMOV UR43, UR37 ;  /* 0x00000025002b7c82 */ /* 0x000fe20008000000 */
[----:B------:R4:W-:Y:S01]  /*d800*/  UTMAREDG.4D.ADD [UR16], [UR30] ;  /* 0x000000101e0073b6 */ /* 0x0009e20008018000 */
[----:B--2---:R-:W-:Y:S01]  /*d810*/  UIADD3 UR32, UR15, 0x4e800, URZ ;  /* 0x0004e8000f207890 */ /* 0x004fe2000fffe03f */
[----:B------:R2:W-:Y:S01]  /*d820*/  UTMAREDG.4D.ADD [UR48], [UR30] ;  /* 0x000000301e0073b6 */ /* 0x0005e20008018000 */
[----:B---3--:R-:W-:Y:S01]  /*d830*/  UIADD3 UR24, UR15, 0x50800, URZ ;  /* 0x000508000f187890 */ /* 0x008fe2000fffe03f */
[----:B------:R3:W-:Y:S01]  /*d840*/  UTMAREDG.4D.ADD [UR8], [UR30] ;  /* 0x000000081e0073b6 */ /* 0x0007e20008018000 */
[----:B----4-:R-:W-:Y:S01]  /*d850*/  UIADD3 UR16, UR15, 0x52800, URZ ;  /* 0x000528000f107890 */ /* 0x010fe2000fffe03f */
[----:B------:R-:W-:Y:S01]  /*d860*/  UMOV UR44, UR21 ;  /* 0x00000015002c7c82 */ /* 0x000fe20008000000 */
[----:B------:R-:W-:Y:S01]  /*d870*/  UMOV UR42, UR45 ;  /* 0x0000002d002a7c82 */ /* 0x000fe20008000000 */
[----:B------:R-:W-:Y:S01]  /*d880*/  UMOV UR33, 0x40 ;  /* 0x0000004000217882 */ /* 0x000fe20000000000 */
[----:B------:R-:W-:Y:S01]  /*d890*/  UMOV UR34, UR39 ;  /* 0x0000002700227c82 */ /* 0x000fe20008000000 */
[----:B------:R-:W-:Y:S01]  /*d8a0*/  UTMAREDG.4D.ADD [UR40], [UR30] ;  /* 0x000000281e0073b6 */ /* 0x000fe20008018000 */
[----:B------:R-:W-:Y:S01]  /*d8b0*/  UMOV UR26, UR29 ;  /* 0x0000001d001a7c82 */ /* 0x000fe20008000000 */
[----:B------:R-:W-:Y:S01]  /*d8c0*/  UMOV UR18, UR38 ;  /* 0x0000002600127c82 */ /* 0x000fe20008000000 */
[----:B--2---:R-:W-:Y:S01]  /*d8d0*/  UIADD3 UR48, UR15, 0x4ec00, URZ ;  /* 0x0004ec000f307890 */ /* 0x004fe2000fffe03f */
[----:B------:R2:W-:Y:S01]  /*d8e0*/  UTMAREDG.4D.ADD [UR32], [UR30] ;  /* 0x000000201e0073b6 */ /* 0x0005e20008018000 */
[----:B---3--:R-:W-:Y:S01]  /*d8f0*/  UIADD3 UR8, UR15, 0x44c00, URZ ;  /* 0x00044c000f087890 */ /* 0x008fe2000fffe03f */
[----:B------:R-:W-:Y:S01]  /*d900*/  UMOV UR9, 0x60 ;  /* 0x0000006000097882 */ /* 0x000fe20000000000 */
[----:B------:R-:W-:Y:S01]  /*d910*/  UMOV UR10, UR54 ;  /* 0x00000036000a7c82 */ /* 0x000fe20008000000 */
[----:B------:R3:W-:Y:S01]  /*d920*/  UTMAREDG.4D.ADD [UR24], [UR30] ;  /* 0x000000181e0073b6 */ /* 0x0007e20008018000 */
[----:B------:R4:W-:Y:S01]  /*d930*/  UTMAREDG.4D.ADD [UR16], [UR30] ;  /* 0x000000101e0073b6 */ /* 0x0009e20008018000 */
[----:B--2---:R-:W-:-:S04]  /*d940*/  UIADD3 UR32, UR15, 0x46c00, URZ ;  /* 0x00046c000f207890 */ /* 0x004fc8000fffe03f */
[----:B------:R2:W-:Y:S01]  /*d950*/  UTMAREDG.4D.ADD [UR8], [UR30] ;  /* 0x000000081e0073b6 */ /* 0x0005e20008018000 */
[----:B---3--:R-:W-:Y:S01]  /*d960*/  UIADD3 UR24, UR15, 0x48c00, URZ ;  /* 0x00048c000f187890 */ /* 0x008fe2000fffe03f */
[----:B------:R-:W-:Y:S01]  /*d970*/  UMOV UR33, 0x60 ;  /* 0x0000006000217882 */ /* 0x000fe20000000000 */
[----:B------:R-:W-:Y:S01]  /*d980*/  UMOV UR34, UR53 ;  /* 0x0000003500227c82 */ /* 0x000fe20008000000 */
[----:B------:R-:W-:Y:S01]  /*d990*/  UMOV UR25, 0x60 ;  /* 0x0000006000197882 */ /* 0x000fe20000000000 */
[----:B------:R-:W-:Y:S01]  /*d9a0*/  UMOV UR26, UR47 ;  /* 0x0000002f001a7c82 */ /* 0x000fe20008000000 */
[----:B------:R3:W-:Y:S01]  /*d9b0*/  UTMAREDG.4D.ADD [UR32], [UR30] ;  /* 0x000000201e0073b6 */ /* 0x0007e20008018000 */
[----:B----4-:R-:W-:Y:S01]  /*d9c0*/  UIADD3 UR16, UR15, 0x4ac00, URZ ;  /* 0x0004ac000f107890 */ /* 0x010fe2000fffe03f */
[----:B------:R-:W-:Y:S01]  /*d9d0*/  UMOV UR17, 0x60 ;  /* 0x0000006000117882 */ /* 0x000fe20000000000 */
[----:B------:R-:W-:Y:S01]  /*d9e0*/  UMOV UR18, UR46 ;  /* 0x0000002e00127c82 */ /* 0x000fe20008000000 */
[----:B------:R-:W-:Y:S01]  /*d9f0*/  UMOV UR49, 0x60 ;  /* 0x0000006000317882 */ /* 0x000fe20000000000 */
[----:B------:R-:W-:Y:S01]  /*da00*/  UMOV UR50, UR39 ;  /* 0x0000002700327c82 */ /* 0x000fe20008000000 */
[----:B------:R4:W-:Y:S01]  /*da10*/  UTMAREDG.4D.ADD [UR24], [UR30] ;  /* 0x000000181e0073b6 */ /* 0x0009e20008018000 */
[----:B--2---:R-:W-:Y:S01]  /*da20*/  UIADD3 UR8, UR15, 0x4cc00, URZ ;  /* 0x0004cc000f087890 */ /* 0x004fe2000fffe03f */
[----:B------:R-:W-:Y:S01]  /*da30*/  UMOV UR10, UR45 ;  /* 0x0000002d000a7c82 */ /* 0x000fe20008000000 */
[----:B------:R-:W-:Y:S01]  /*da40*/  UIADD3 UR56, UR15, 0x45000, URZ ;  /* 0x000450000f387890 */ /* 0x000fe2000fffe03f */
[----:B------:R2:W-:Y:S01]  /*da50*/  UTMAREDG.4D.ADD [UR16], [UR30] ;  /* 0x000000101e0073b6 */ /* 0x0005e20008018000 */
[----:B---3--:R-:W-:-:S05]  /*da60*/  UIADD3 UR32, UR15, 0x50c00, URZ ;  /* 0x00050c000f207890 */ /* 0x008fca000fffe03f */
[----:B------:R-:W-:Y:S01]  /*da70*/  UTMAREDG.4D.ADD [UR8], [UR30] ;  /* 0x000000081e0073b6 */ /* 0x000fe20008018000 */
[----:B----4-:R-:W-:Y:S01]  /*da80*/  UIADD3 UR24, UR15, 0x52c00, URZ ;  /* 0x00052c000f187890 */ /* 0x010fe2000fffe03f */
[----:B------:R-:W-:Y:S01]  /*da90*/  MOV R5, UR54 ;  /* 0x0000003600057c02 */ /* 0x000fe20008000f00 */
[----:B------:R3:W-:Y:S01]  /*daa0*/  UTMAREDG.4D.ADD [UR48], [UR30] ;  /* 0x000000301e0073b6 */ /* 0x0007e20008018000 */
[----:B--2---:R-:W-:Y:S01]  /*dab0*/  UIADD3 UR16, UR15, 0x47000, URZ ;  /* 0x000470000f107890 */ /* 0x004fe2000fffe03f */
[----:B------:R-:W-:Y:S01]  /*dac0*/  UMOV UR34, UR29 ;  /* 0x0000001d00227c82 */ /* 0x000fe20008000000 */
[----:B------:R-:W-:Y:S01]  /*dad0*/  UMOV UR26, UR38 ;  /* 0x00000026001a7c82 */ /* 0x000fe20008000000 */
[----:B------:R-:W-:Y:S01]  /*dae0*/  UMOV UR57, 0x80 ;  /* 0x0000008000397882 */ /* 0x000fe20000000000 */
[----:B------:R-:W-:Y:S01]  /*daf0*/  UMOV UR58, UR54 ;  /* 0x00000036003a7c82 */ /* 0x000fe20008000000 */
[----:B------:R-:W-:Y:S01]  /*db00*/  UMOV UR59, UR37 ;  /* 0x00000025003b7c82 */ /* 0x000fe20008000000 */
[----:B------:R-:W-:Y:S01]  /*db10*/  UMOV UR60, UR21 ;  /* 0x00000015003c7c82 */ /* 0x000fe20008000000 */
[----:B------:R2:W-:Y:S01]  /*db20*/  UTMAREDG.4D.ADD [UR32], [UR30] ;  /* 0x000000201e0073b6 */ /* 0x0005e20008018000 */
[----:B------:R-:W-:Y:S01]  /*db30*/  UMOV UR17, 0x80 ;  /* 0x0000008000117882 */ /* 0x000fe20000000000 */
[----:B------:R-:W-:Y:S01]  /*db40*/  UMOV UR18, UR53 ;  /* 0x0000003500127c82 */ /* 0x000fe20008000000 */
[----:B---3--:R-:W-:Y:S01]  /*db50*/  UIADD3 UR48, UR15, 0x49000, URZ ;  /* 0x000490000f307890 */ /* 0x008fe2000fffe03f */
[----:B------:R-:W-:Y:S01]  /*db60*/  UTMAREDG.4D.ADD [UR24], [UR30] ;  /* 0x000000181e0073b6 */ /* 0x000fe20008018000 */
[----:B------:R-:W-:Y:S01]  /*db70*/  R2UR UR54, R5 ;  /* 0x00000000053672ca */ /* 0x000fe200000e0000 */
[----:B------:R-:W-:Y:S01]  /*db80*/  UMOV UR49, 0x80 ;  /* 0x0000008000317882 */ /* 0x000fe20000000000 */
[----:B------:R-:W-:Y:S01]  /*db90*/  UMOV UR50, UR47 ;  /* 0x0000002f00327c82 */ /* 0x000fe20008000000 */
[----:B------:R-:W-:Y:S01]  /*dba0*/  MOV R5, UR15 ;  /* 0x0000000f00057c02 */ /* 0x000fe20008000f00 */
[----:B------:R-:W-:Y:S01]  /*dbb0*/  UIADD3 UR40, UR15, 0x4b000, URZ ;  /* 0x0004b0000f287890 */ /* 0x000fe2000fffe03f */
[----:B------:R-:W-:Y:S01]  /*dbc0*/  UTMAREDG.4D.ADD [UR56], [UR30] ;  /* 0x000000381e0073b6 */ /* 0x000fe20008018000 */
[----:B------:R-:W-:Y:S01]  /*dbd0*/  UIADD3 UR8, UR15, 0x4d000, URZ ;  /* 0x0004d0000f087890 */ /* 0x000fe2000fffe03f */
[----:B------:R-:W-:Y:S01]  /*dbe0*/  MOV R7, UR52 ;  /* 0x0000003400077c02 */ /* 0x000fe20008000f00 */
[----:B--2---:R-:W-:Y:S01]  /*dbf0*/  UIADD3 UR32, UR15, 0x53000, URZ ;  /* 0x000530000f207890 */ /* 0x004fe2000fffe03f */
[----:B------:R-:W-:Y:S01]  /*dc00*/  MOV R8, UR51 ;  /* 0x0000003300087c02 */ /* 0x000fe20008000f00 */
[----:B------:R2:W-:Y:S01]  /*dc10*/  UTMAREDG.4D.ADD [UR16], [UR30] ;  /* 0x000000101e0073b6 */ /* 0x0005e20008018000 */
[----:B------:R-:W-:Y:S01]  /*dc20*/  MOV R9, UR49 ;  /* 0x0000003100097c02 */ /* 0x000fe20008000f00 */
[----:B------:R3:W-:Y:S01]  /*dc30*/  UTMAREDG.4D.ADD [UR48], [UR30] ;  /* 0x000000301e0073b6 */ /* 0x0007e20008018000 */
[----:B------:R-:W-:Y:S01]  /*dc40*/  MOV R6, UR53 ;  /* 0x0000003500067c02 */ /* 0x000fe20008000f00 */
[----:B--2---:R-:W-:-:S02]  /*dc50*/  UIADD3 UR16, UR15, 0x51000, URZ ;  /* 0x000510000f107890 */ /* 0x004fc4000fffe03f */
[----:B---3--:R-:W-:Y:S01]  /*dc60*/  UIADD3 UR48, UR15, 0x4f000, URZ ;  /* 0x0004f0000f307890 */ /* 0x008fe2000fffe03f */
[----:B------:R-:W-:Y:S02]  /*dc70*/  R2UR UR15, R5 ;  /* 0x00000000050f72ca */ /* 0x000fe400000e0000 */
[----:B------:R-:W-:Y:S02]  /*dc80*/  R2UR UR52, R7 ;  /* 0x00000000073472ca */ /* 0x000fe400000e0000 */
[----:B------:R-:W-:Y:S02]  /*dc90*/  R2UR UR51, R8 ;  /* 0x00000000083372ca */ /* 0x000fe400000e0000 */
[----:B------:R-:W-:Y:S01]  /*dca0*/  R2UR UR49, R9 ;  /* 0x00000000093172ca */ /* 0x000fe200000e0000 */
[----:B------:R-:W-:Y:S01]  /*dcb0*/  UMOV UR41, 0x80 ;  /* 0x0000008000297882 */ /* 0x000fe20000000000 */
[----:B------:R-:W-:Y:S01]  /*dcc0*/  UMOV UR42, UR46 ;  /* 0x0000002e002a7c82 */ /* 0x000fe20008000000 */
[----:B------:R-:W-:Y:S01]  /*dcd0*/  R2UR UR53, R6 ;  /* 0x00000000063572ca */ /* 0x000fe200000e0000 */
[----:B------:R-:W-:Y:S01]  /*dce0*/  UMOV UR9, 0x80 ;  /* 0x0000008000097882 */ /* 0x000fe20000000000 */
[----:B------:R2:W-:Y:S01]  /*dcf0*/  UTMAREDG.4D.ADD [UR40], [UR30] ;  /* 0x000000281e0073b6 */ /* 0x0005e20008018000 */
[----:B------:R-:W-:Y:S01]  /*dd00*/  R2UR UR47, R11 ;  /* 0x000000000b2f72ca */ /* 0x000fe200000e0000 */
[----:B------:R-:W-:Y:S01]  /*dd10*/  UMOV UR50, UR39 ;  /* 0x0000002700327c82 */ /* 0x000fe20008000000 */
[----:B------:R-:W-:Y:S01]  /*dd20*/  UIADD3 UR24, UR15, 0x47400, URZ ;  /* 0x000474000f187890 */ /* 0x000fe2000fffe03f */
[----:B------:R3:W-:Y:S01]  /*dd30*/  UTMAREDG.4D.ADD [UR8], [UR30] ;  /* 0x000000081e0073b6 */ /* 0x0007e20008018000 */
[----:B------:R-:W-:Y:S01]  /*dd40*/  UMOV UR33, 0x80 ;  /* 0x0000008000217882 */ /* 0x000fe20000000000 */
[----:B------:R-:W-:Y:S01]  /*dd50*/  UMOV UR34, UR38 ;  /* 0x0000002600227c82 */ /* 0x000fe20008000000 */
[----:B------:R-:W-:-:S02]  /*dd60*/  MOV R14, UR44 ;  /* 0x0000002c000e7c02 */ /* 0x000fc40008000f00 */
[----:B------:R-:W-:Y:S01]  /*dd70*/  MOV R15, UR43 ;  /* 0x0000002b000f7c02 */ /* 0x000fe20008000f00 */
[----:B------:R4:W-:Y:S01]  /*dd80*/  UTMAREDG.4D.ADD [UR48], [UR30] ;  /* 0x000000301e0073b6 */ /* 0x0009e20008018000 */
[----:B--2---:R-:W-:Y:S01]  /*dd90*/  UIADD3 UR40, UR15, 0x45400, URZ ;  /* 0x000454000f287890 */ /* 0x004fe2000fffe03f */
[----:B------:R-:W-:Y:S01]  /*dda0*/  UMOV UR41, 0xa0 ;  /* 0x000000a000297882 */ /* 0x000fe20000000000 */
[----:B------:R-:W-:Y:S01]  /*ddb0*/  MOV R6, UR14 ;  /* 0x0000000e00067c02 */ /* 0x000fe20008000f00 */
[----:B---3--:R-:W-:Y:S01]  /*ddc0*/  UMOV UR9, 0xa0 ;  /* 0x000000a000097882 */ /* 0x008fe20000000000 */
[----:B------:R-:W-:Y:S01]  /*ddd0*/  UMOV UR8, UR16 ;  /* 0x0000001000087c82 */ /* 0x000fe20008000000 */
[----:B------:R-:W-:Y:S01]  /*dde0*/  MOV R10, UR9 ;  /* 0x00000009000a7c02 */ /* 0x000fe20008000f00 */
[----:B------:R-:W-:Y:S01]  /*ddf0*/  UMOV UR9, 0x80 ;  /* 0x0000008000097882 */ /* 0x000fe20000000000 */
[----:B------:R-:W-:Y:S01]  /*de00*/  UMOV UR10, UR29 ;  /* 0x0000001d000a7c82 */ /* 0x000fe20008000000 */
[----:B------:R-:W-:Y:S01]  /*de10*/  MOV R16, UR41 ;  /* 0x0000002900107c02 */ /* 0x000fe20008000f00 */
[----:B------:R-:W-:Y:S01]  /*de20*/  UMOV UR42, UR54 ;  /* 0x00000036002a7c82 */ /* 0x000fe20008000000 */
[----:B------:R-:W-:Y:S01]  /*de30*/  MOV R7, UR13 ;  /* 0x0000000d00077c02 */ /* 0x000fe20008000f00 */
[----:B----4-:R-:W-:Y:S01]  /*de40*/  UIADD3 UR48, UR15, 0x49400, URZ ;  /* 0x000494000f307890 */ /* 0x010fe2000fffe03f */
[----:B------:R-:W-:Y:S01]  /*de50*/  MOV R8, UR12 ;  /* 0x0000000c00087c02 */ /* 0x000fe20008000f00 */
[----:B------:R2:W-:Y:S01]  /*de60*/  UTMAREDG.4D.ADD [UR8], [UR30] ;  /* 0x000000081e0073b6 */ /* 0x0005e20008018000 */
[----:B------:R-:W-:-:S02]  /*de70*/  MOV R9, UR11 ;  /* 0x0000000b00097c02 */ /* 0x000fc40008000f00 */
[----:B------:R-:W-:Y:S02]  /*de80*/  R2UR UR46, R12 ;  /* 0x000000000c2e72ca */ /* 0x000fe400000e0000 */
[----:B------:R-:W-:Y:S01]  /*de90*/  R2UR UR45, R13 ;  /* 0x000000000d2d72ca */ /* 0x000fe200000e0000 */
[----:B------:R-:W-:Y:S01]  /*dea0*/  UMOV UR49, 0xa0 ;  /* 0x000000a000317882 */ /* 0x000fe20000000000 */
[----:B------:R-:W-:Y:S01]  /*deb0*/  UMOV UR50, UR38 ;  /* 0x0000002600327c82 */ /* 0x000fe20008000000 */
[----:B------:R-:W-:Y:S01]  /*dec0*/  UTMAREDG.4D.ADD [UR32], [UR30] ;  /* 0x000000201e0073b6 */ /* 0x000fe20008018000 */
[----:B------:R-:W-:Y:S01]  /*ded0*/  UMOV UR51, UR37 ;  /* 0x0000002500337c82 */ /* 0x000fe20008000000 */
[----:B------:R-:W-:Y:S01]  /*dee0*/  UMOV UR52, UR21 ;  /* 0x0000001500347c82 */ /* 0x000fe20008000000 */
[----:B------:R-:W-:Y:S01]  /*def0*/  R2UR UR14, R6 ;  /* 0x00000000060e72ca */ /* 0x000fe200000e0000 */
[----:B------:R-:W-:Y:S01]  /*df00*/  UMOV UR25, 0xa0 ;  /* 0x000000a000197882 */ /* 0x000fe20000000000 */
[----:B------:R-:W-:Y:S01]  /*df10*/  R2UR UR13, R7 ;  /* 0x00000000070d72ca */ /* 0x000fe200000e0000 */
[----:B------:R-:W-:Y:S01]  /*df20*/  UMOV UR26, UR53 ;  /* 0x00000035001a7c82 */ /* 0x000fe20008000000 */
[----:B------:R3:W-:Y:S01]  /*df30*/  UTMAREDG.4D.ADD [UR40], [UR30] ;  /* 0x000000281e0073b6 */ /* 0x0007e20008018000 */
[----:B------:R-:W-:Y:S01]  /*df40*/  MOV R6, UR53 ;  /* 0x0000003500067c02 */ /* 0x000fe20008000f00 */
[----:B------:R-:W-:Y:S01]  /*df50*/  UIADD3 UR56, UR15, 0x4b400, URZ ;  /* 0x0004b4000f387890 */ /* 0x000fe2000fffe03f */
[----:B------:R-:W-:-:S02]  /*df60*/  MOV R7, UR52 ;  /* 0x0000003400077c02 */ /* 0x000fc40008000f00 */
[----:B--2---:R-:W-:Y:S02]  /*df70*/  R2UR UR12, R8 ;  /* 0x00000000080c72ca */ /* 0x004fe400000e0000 */
[----:B------:R-:W-:Y:S01]  /*df80*/  R2UR UR11, R9 ;  /* 0x00000000090b72ca */ /* 0x000fe200000e0000 */
[----:B------:R-:W-:Y:S01]  /*df90*/  UTMAREDG.4D.ADD [UR24], [UR30] ;  /* 0x000000181e0073b6 */ /* 0x000fe20008018000 */
[----:B------:R-:W-:Y:S02]  /*dfa0*/  R2UR UR9, R10 ;  /* 0x000000000a0972ca */ /* 0x000fe400000e0000 */
[----:B------:R-:W-:Y:S02]  /*dfb0*/  MOV R8, UR51 ;  /* 0x0000003300087c02 */ /* 0x000fe40008000f00 */
[----:B------:R-:W-:Y:S01]  /*dfc0*/  MOV R9, UR50 ;  /* 0x0000003200097c02 */ /* 0x000fe20008000f00 */
[----:B------:R-:W-:Y:S01]  /*dfd0*/  UMOV UR50, UR47 ;  /* 0x0000002f00327c82 */ /* 0x000fe20008000000 */
[----:B------:R-:W-:Y:S01]  /*dfe0*/  MOV R10, UR49 ;  /* 0x00000031000a7c02 */ /* 0x000fe20008000f00 */
[----:B------:R-:W-:Y:S01]  /*dff0*/  UIADD3 UR16, UR15, 0x4d400, URZ ;  /* 0x0004d4000f107890 */ /* 0x000fe2000fffe03f */
[----:B------:R2:W-:Y:S01]  /*e000*/  UTMAREDG.4D.ADD [UR48], [UR30] ;  /* 0x000000301e0073b6 */ /* 0x0005e20008018000 */
[----:B---3--:R-:W-:-:S02]  /*e010*/  R2UR UR44, R14 ;  /* 0x000000000e2c72ca */ /* 0x008fc400000e0000 */
[----:B------:R-:W-:Y:S02]  /*e020*/  R2UR UR43, R15 ;  /* 0x000000000f2b72ca */ /* 0x000fe400000e0000 */
[----:B------:R-:W-:Y:S01]  /*e030*/  R2UR UR41, R16 ;  /* 0x00000000102972ca */ /* 0x000fe200000e0000 */
[----:B------:R-:W-:Y:S01]  /*e040*/  UIADD3 UR40, UR15, 0x4f400, URZ ;  /* 0x0004f4000f287890 */ /* 0x000fe2000fffe03f */
[----:B------:R-:W-:Y:S01]  /*e050*/  R2UR UR53, R6 ;  /* 0x00000000063572ca */ /* 0x000fe200000e0000 */
[----:B------:R-:W-:Y:S01]  /*e060*/  UIADD3 UR8, UR15, 0x51400, URZ ;  /* 0x000514000f087890 */ /* 0x000fe2000fffe03f */
[----:B------:R-:W-:Y:S01]  /*e070*/  UMOV UR57, 0xa0 ;  /* 0x000000a000397882 */ /* 0x000fe20000000000 */
[----:B------:R-:W-:Y:S01]  /*e080*/  UMOV UR58, UR46 ;  /* 0x0000002e003a7c82 */ /* 0x000fe20008000000 */
[----:B------:R-:W-:Y:S01]  /*e090*/  UMOV UR17, 0xa0 ;  /* 0x000000a000117882 */ /* 0x000fe20000000000 */
[----:B------:R-:W-:Y:S01]  /*e0a0*/  UMOV UR18, UR45 ;  /* 0x0000002d00127c82 */ /* 0x000fe20008000000 */
[----:B------:R-:W-:Y:S01]  /*e0b0*/  UIADD3 UR32, UR15, 0x45800, URZ ;  /* 0x000458000f207890 */ /* 0x000fe2000fffe03f */
[----:B------:R3:W-:Y:S01]  /*e0c0*/  UTMAREDG.4D.ADD [UR56], [UR30] ;  /* 0x000000381e0073b6 */ /* 0x0007e20008018000 */
[----:B--2---:R-:W-:-:S02]  /*e0d0*/  R2UR UR52, R7 ;  /* 0x00000000073472ca */ /* 0x004fc400000e0000 */
[----:B------:R-:W-:Y:S02]  /*e0e0*/  R2UR UR51, R8 ;  /* 0x00000000083372ca */ /* 0x000fe400000e0000 */
[----:B------:R-:W-:Y:S01]  /*e0f0*/  R2UR UR50, R9 ;  /* 0x00000000093272ca */ /* 0x000fe200000e0000 */
[----:B------:R-:W-:Y:S01]  /*e100*/  UIADD3 UR48, UR15, 0x53400, URZ ;  /* 0x000534000f307890 */ /* 0x000fe2000fffe03f */
[----:B------:R-:W-:Y:S01]  /*e110*/  R2UR UR49, R10 ;  /* 0x000000000a3172ca */ /* 0x000fe200000e0000 */
[----:B------:R-:W-:Y:S01]  /*e120*/  UMOV UR42, UR39 ;  /* 0x00000027002a7c82 */ /* 0x000fe20008000000 */
[----:B------:R-:W-:Y:S01]  /*e130*/  UIADD3 UR24, UR15, 0x47800, URZ ;  /* 0x000478000f187890 */ /* 0x000fe2000fffe03f */
[----:B------:R-:W-:Y:S01]  /*e140*/  MOV R5, UR54 ;  /* 0x0000003600057c02 */ /* 0x000fe20008000f00 */
[----:B------:R2:W-:Y:S01]  /*e150*/  UTMAREDG.4D.ADD [UR16], [UR30] ;  /* 0x000000101e0073b6 */ /* 0x0005e20008018000 */
[----:B------:R-:W-:Y:S01]  /*e160*/  UMOV UR34, UR54 ;  /* 0x0000003600227c82 */ /* 0x000fe20008000000 */
[----:B------:R-:W-:Y:S01]  /*e170*/  UMOV UR33, 0xc0 ;  /* 0x000000c000217882 */ /* 0x000fe20000000000 */
[----:B------:R-:W-:Y:S01]  /*e180*/  R2UR UR54, R5 ;  /* 0x00000000053672ca */ /* 0x000fe200000e0000 */
[----:B---3--:R-:W-:Y:S01]  /*e190*/  UIADD3 UR56, UR15, 0x49800, URZ ;  /* 0x000498000f387890 */ /* 0x008fe2000fffe03f */
[----:B------:R3:W-:Y:S01]  /*e1a0*/  UTMAREDG.4D.ADD [UR40], [UR30] ;  /* 0x000000281e0073b6 */ /* 0x0007e20008018000 */
[----:B------:R-:W-:Y:S01]  /*e1b0*/  UMOV UR25, 0xc0 ;  /* 0x000000c000197882 */ /* 0x000fe20000000000 */
[----:B------:R-:W-:Y:S01]  /*e1c0*/  UMOV UR26, UR53 ;  /* 0x00000035001a7c82 */ /* 0x000fe20008000000 */
[----:B------:R-:W-:Y:S01]  /*e1d0*/  UMOV UR57, 0xc0 ;  /* 0x000000c000397882 */ /* 0x000fe20000000000 */
[----:B------:R4:W-:Y:S01]  /*e1e0*/  UTMAREDG.4D.ADD [UR8], [UR30] ;  /* 0x000000081e0073b6 */ /* 0x0009e20008018000 */
[----:B--2---:R-:W-:Y:S01]  /*e1f0*/  UIADD3 UR16, UR15, 0x4b800, URZ ;  /* 0x0004b8000f107890 */ /* 0x004fe2000fffe03f */
[----:B------:R-:W-:Y:S01]  /*e200*/  UMOV UR58, UR47 ;  /* 0x0000002f003a7c82 */ /* 0x000fe20008000000 */
[----:B------:R2:W-:Y:S01]  /*e210*/  UTMAREDG.4D.ADD [UR48], [UR30] ;  /* 0x000000301e0073b6 */ /* 0x0005e20008018000 */
[----:B---3--:R-:W-:Y:S01]  /*e220*/  UIADD3 UR40, UR15, 0x4d800, URZ ;  /* 0x0004d8000f287890 */ /* 0x008fe2000fffe03f */
[----:B------:R-:W-:Y:S01]  /*e230*/  UMOV UR17, 0xc0 ;  /* 0x000000c000117882 */ /* 0x000fe20000000000 */
[----:B------:R-:W-:Y:S01]  /*e240*/  UMOV UR18, UR46 ;  /* 0x0000002e00127c82 */ /* 0x000fe20008000000 */
[----:B------:R3:W-:Y:S01]  /*e250*/  UTMAREDG.4D.ADD [UR32], [UR30] ;  /* 0x000000201e0073b6 */ /* 0x0007e20008018000 */
[----:B----4-:R-:W-:Y:S01]  /*e260*/  UIADD3 UR8, UR15, 0x4f800, URZ ;  /* 0x0004f8000f087890 */ /* 0x010fe2000fffe03f */
[----:B------:R-:W-:Y:S01]  /*e270*/  UMOV UR41, 0xc0 ;  /* 0x000000c000297882 */ /* 0x000fe20000000000 */
[----:B------:R-:W-:Y:S01]  /*e280*/  UMOV UR43, UR37 ;  /* 0x00000025002b7c82 */ /* 0x000fe20008000000 */
[----:B------:R4:W-:Y:S01]  /*e290*/  UTMAREDG.4D.ADD [UR24], [UR30] ;  /* 0x000000181e0073b6 */ /* 0x0009e20008018000 */
[----:B------:R-:W-:Y:S01]  /*e2a0*/  UMOV UR44, UR21 ;  /* 0x00000015002c7c82 */ /* 0x000fe20008000000 */
[----:B------:R-:W-:Y:S01]  /*e2b0*/  UMOV UR42, UR45 ;  /* 0x0000002d002a7c82 */ /* 0x000fe20008000000 */
[----:B--2---:R-:W-:Y:S01]  /*e2c0*/  UIADD3 UR48, UR15, 0x51800, URZ ;  /* 0x000518000f307890 */ /* 0x004fe2000fffe03f */
[----:B------:R-:W-:Y:S01]  /*e2d0*/  UMOV UR9, 0xc0 ;  /* 0x000000c000097882 */ /* 0x000fe20000000000 */
[----:B------:R-:W-:Y:S01]  /*e2e0*/  UMOV UR11, UR37 ;  /* 0x00000025000b7c82 */ /* 0x000fe20008000000 */
[----:B------:R-:W-:Y:S01]  /*e2f0*/  UTMAREDG.4D.ADD [UR56], [UR30] ;  /* 0x000000381e0073b6 */ /* 0x000fe20008018000 */
[----:B------:R-:W-:Y:S01]  /*e300*/  UMOV UR12, UR21 ;  /* 0x00000015000c7c82 */ /* 0x000fe20008000000 */
[----:B------:R-:W-:Y:S01]  /*e310*/  UMOV UR10, UR39 ;  /* 0x00000027000a7c82 */ /* 0x000fe20008000000 */
[----:B---3--:R-:W-:Y:S01]  /*e320*/  UIADD3 UR32, UR15, 0x53800, URZ ;  /* 0x000538000f207890 */ /* 0x008fe2000fffe03f */
[----:B------:R2:W-:Y:S01]  /*e330*/  UTMAREDG.4D.ADD [UR16], [UR30] ;  /* 0x000000101e0073b6 */ /* 0x0005e20008018000 */
[----:B----4-:R-:W-:Y:S01]  /*e340*/  UIADD3 UR24, UR15, 0x45c00, URZ ;  /* 0x00045c000f187890 */ /* 0x010fe2000fffe03f */
[----:B------:R3:W-:Y:S01]  /*e350*/  UTMAREDG.4D.ADD [UR40], [UR30] ;  /* 0x000000281e0073b6 */ /* 0x0007e20008018000 */
[----:B------:R-:W-:Y:S01]  /*e360*/  UMOV UR49, 0xc0 ;  /* 0x000000c000317882 */ /* 0x000fe20000000000 */
[----:B------:R-:W-:Y:S01]  /*e370*/  UMOV UR51, UR37 ;  /* 0x0000002500337c82 */ /* 0x000fe20008000000 */
[----:B------:R-:W-:Y:S01]  /*e380*/  UMOV UR52, UR21 ;  /* 0x0000001500347c82 */ /* 0x000fe20008000000 */
[----:B------:R-:W-:Y:S01]  /*e390*/  UMOV UR50, UR29 ;  /* 0x0000001d00327c82 */ /* 0x000fe20008000000 */
[----:B------:R4:W-:Y:S01]  /*e3a0*/  UTMAREDG.4D.ADD [UR8], [UR30] ;  /* 0x000000081e0073b6 */ /* 0x0009e20008018000 */
[----:B--2---:R-:W-:Y:S01]  /*e3b0*/  UIADD3 UR16, UR15, 0x47c00, URZ ;  /* 0x00047c000f107890 */ /* 0x004fe2000fffe03f */
[----:B------:R-:W-:Y:S01]  /*e3c0*/  UMOV UR34, UR38 ;  /* 0x0000002600227c82 */ /* 0x000fe20008000000 */
[----:B------:R-:W-:Y:S01]  /*e3d0*/  UMOV UR25, 0xe0 ;  /* 0x000000e000197882 */ /* 0x000fe20000000000 */
[----:B------:R-:W-:Y:S01]  /*e3e0*/  UMOV UR26, UR54 ;  /* 0x00000036001a7c82 */ /* 0x000fe20008000000 */
[----:B------:R-:W-:Y:S01]  /*e3f0*/  UTMAREDG.4D.ADD [UR48], [UR30] ;  /* 0x000000301e0073b6 */ /* 0x000fe20008018000 */
[----:B---3--:R-:W-:Y:S01]  /*e400*/  UIADD3 UR40, UR15, 0x49c00, URZ ;  /* 0x00049c000f287890 */ /* 0x008fe2000fffe03f */
[----:B------:R-:W-:Y:S01]  /*e410*/  UMOV UR17, 0xe0 ;  /* 0x000000e000117882 */ /* 0x000fe20000000000 */
[----:B------:R-:W-:Y:S01]  /*e420*/  UMOV UR18, UR53 ;  /* 0x0000003500127c82 */ /* 0x000fe20008000000 */
[----:B------:R-:W-:Y:S01]  /*e430*/  UMOV UR41, 0xe0 ;  /* 0x000000e000297882 */ /* 0x000fe20000000000 */
[----:B------:R2:W-:Y:S01]  /*e440*/  UTMAREDG.4D.ADD [UR32], [UR30] ;  /* 0x000000201e0073b6 */ /* 0x0005e20008018000 */
[----:B----4-:R-:W-:Y:S01]  /*e450*/  UIADD3 UR8, UR15, 0x4bc00, URZ ;  /* 0x0004bc000f087890 */ /* 0x010fe2000fffe03f */
[----:B------:R-:W-:Y:S01]  /*e460*/  UMOV UR42, UR47 ;  /* 0x0000002f002a7c82 */ /* 0x000fe20008000000 */
[----:B------:R-:W-:Y:S01]  /*e470*/  UMOV UR9, 0xe0 ;  /* 0x000000e000097882 */ /* 0x000fe20000000000 */
[----:B------:R-:W-:Y:S01]  /*e480*/  UMOV UR10, UR46 ;  /* 0x0000002e000a7c82 */ /* 0x000fe20008000000 */
[----:B------:R3:W-:Y:S01]  /*e490*/  UTMAREDG.4D.ADD [UR24], [UR30] ;  /* 0x000000181e0073b6 */ /* 0x0007e20008018000 */
[----:B------:R4:W-:Y:S01]  /*e4a0*/  UTMAREDG.4D.ADD [UR16], [UR30] ;  /* 0x000000101e0073b6 */ /* 0x0009e20008018000 */
[----:B--2---:R-:W-:Y:S01]  /*e4b0*/  UIADD3 UR32, UR15, 0x4dc00, URZ ;  /* 0x0004dc000f207890 */ /* 0x004fe2000fffe03f */
[----:B------:R-:W-:Y:S01]  /*e4c0*/  UTMAREDG.4D.ADD [UR40], [UR30] ;  /* 0x000000281e0073b6 */ /* 0x000fe20008018000 */
[----:B---3--:R-:W-:Y:S01]  /*e4d0*/  UIADD3 UR24, UR15, 0x4fc00, URZ ;  /* 0x0004fc000f187890 */ /* 0x008fe2000fffe03f */
[----:B------:R2:W-:Y:S01]  /*e4e0*/  UTMAREDG.4D.ADD [UR8], [UR30] ;  /* 0x000000081e0073b6 */ /* 0x0005e20008018000 */
[----:B----4-:R-:W-:Y:S01]  /*e4f0*/  UIADD3 UR16, UR15, 0x51c00, URZ ;  /* 0x00051c000f107890 */ /* 0x010fe2000fffe03f */
[----:B------:R-:W-:Y:S01]  /*e500*/  UMOV UR33, 0xe0 ;  /* 0x000000e000217882 */ /* 0x000fe20000000000 */
[----:B------:R-:W-:Y:S01]  /*e510*/  UMOV UR34, UR45 ;  /* 0x0000002d00227c82 */ /* 0x000fe20008000000 */
[----:B------:R-:W-:-:S02]  /*e520*/  UMOV UR26, UR39 ;  /* 0x00000027001a7c82 */ /* 0x000fc40008000000 */
[----:B------:R1:W-:Y:S01]  /*e530*/  UTMAREDG.4D.ADD [UR32], [UR30] ;  /* 0x000000201e0073b6 */ /* 0x0003e20008018000 */
[----:B------:R-:W-:Y:S01]  /*e540*/  UMOV UR18, UR29 ;  /* 0x0000001d00127c82 */ /* 0x000fe20008000000 */
[----:B------:R1:W-:Y:S01]  /*e550*/  UTMAREDG.4D.ADD [UR24], [UR30] ;  /* 0x000000181e0073b6 */ /* 0x0003e20008018000 */
[----:B--2---:R-:W-:Y:S01]  /*e560*/  UIADD3 UR8, UR15, 0x53c00, URZ ;  /* 0x00053c000f087890 */ /* 0x004fe2000fffe03f */
[----:B------:R-:W-:Y:S01]  /*e570*/  UMOV UR10, UR38 ;  /* 0x00000026000a7c82 */ /* 0x000fe20008000000 */
[----:B------:R1:W-:Y:S07]  /*e580*/  UTMAREDG.4D.ADD [UR16], [UR30] ;  /* 0x000000101e0073b6 */ /* 0x0003ee0008018000 */
[----:B------:R1:W-:Y:S02]  /*e590*/  UTMAREDG.4D.ADD [UR8], [UR30] ;  /* 0x000000081e0073b6 */ /* 0x0003e40008018000 */
[----:B-1----:R0:W-:Y:S02]  /*e5a0*/  UTMACMDFLUSH ;  /* 0x00000000000079b7 */ /* 0x0021e40000000000 */
.L_x_97:
[----:B------:R-:W-:Y:S05]  /*e5b0*/  BSYNC B0 ;  /* 0x0000000000007941 */ /* 0x000fea0003800000 */
.L_x_96:
[----:B-----5:R-:W-:Y:S01]  /*e5c0*/  R2UR UR5, R4 ;  /* 0x00000000040572ca */ /* 0x020fe200000e0000 */
[----:B------:R-:W-:Y:S01]  /*e5d0*/  VIADD R2, R2, 0xffffffff ;  /* 0xffffffff02027836 */ /* 0x000fe20000000000 */
[----:B------:R-:W-:Y:S01]  /*e5e0*/  R2UR UR8, R3 ;  /* 0x00000000030872ca */ /* 0x000fe200000e0000 */
[----:B------:R-:W-:Y:S01]  /*e5f0*/  UIADD3 UR7, UR7, 0x1, URZ ;  /* 0x0000000107077890 */ /* 0x000fe2000fffe03f */
[----:B-1----:R-:W-:Y:S02]  /*e600*/  PRMT R5, RZ, 0x7610, R5 ;  /* 0x00007610ff057816 */ /* 0x002fe40000000005 */
[----:B------:R-:W-:Y:S01]  /*e610*/  ISETP.GT.AND P1, PT, R2, 0x1, PT ;  /* 0x000000010200780c */ /* 0x000fe20003f24270 */
[----:B------:R-:W-:-:S04]  /*e620*/  UISETP.NE.AND UP0, UPT, UR7, 0x2, UPT ;  /* 0x000000020700788c */ /* 0x000fc8000bf05270 */
[----:B------:R-:W-:Y:S02]  /*e630*/  USEL UR7, UR7, URZ, UP0 ;  /* 0x0000003f07077287 */ /* 0x000fe40008000000 */
[----:B------:R-:W-:Y:S02]  /*e640*/  UIADD3 UR5, UR5, 0x40, URZ ;  /* 0x0000004005057890 */ /* 0x000fe4000fffe03f */
[----:B------:R-:W-:-:S04]  /*e650*/  UIADD3 UR8, UR8, 0x40, URZ ;  /* 0x0000004008087890 */ /* 0x000fc8000fffe03f */
[----:B------:R-:W-:Y:S01]  /*e660*/  IMAD.U32 R4, RZ, RZ, UR5 ;  /* 0x00000005ff047e24 */ /* 0x000fe2000f8e00ff */
[----:B------:R-:W-:Y:S01]  /*e670*/  USEL UR5, URZ, 0x1, UP0 ;  /* 0x000000013f057887 */ /* 0x000fe20008000000 */
[----:B------:R-:W-:-:S05]  /*e680*/  IMAD.U32 R3, RZ, RZ, UR8 ;  /* 0x00000008ff037e24 */ /* 0x000fca000f8e00ff */
[----:B------:R-:W-:Y:S01]  /*e690*/  LOP3.LUT R0, R0, UR5, RZ, 0x3c, !PT ;  /* 0x0000000500007c12 */ /* 0x000fe2000f8e3cff */
[----:B------:R-:W-:Y:S06]  /*e6a0*/  @P1 BRA `(.L_x_98) ;  /* 0xffffffe000481947 */ /* 0x000fec000383ffff */
.L_x_89:
[----:B------:R-:W-:Y:S04]  /*e6b0*/  BSSY B0, `(.L_x_99) ;  /* 0x0000003000007945 */ /* 0x000fe80003800000 */
[----:B------:R-:W-:Y:S05]  /*e6c0*/  @!P0 BRA `(.L_x_100) ;  /* 0x0000000000048947 */ /* 0x000fea0003800000 */
[----:B------:R-:W-:-:S04]  /*e6d0*/  DEPBAR.LE SB0, 0x0 ;  /* 0x000080000000791a */ /* 0x000fc80000000000 */
.L_x_100:
[----:B------:R-:W-:Y:S05]  /*e6e0*/  BSYNC B0 ;  /* 0x0000000000007941 */ /* 0x000fea0003800000 */
.L_x_99:
[----:B------:R-:W-:-:S04]  /*e6f0*/  ULOP3.LUT UR4, UR4, 0x1, URZ, 0xfc, !UPT ;  /* 0x0000000104047892 */ /* 0x000fc8000f8efc3f */
[----:B------:R-:W-:-:S06]  /*e700*/  UISETP.NE.AND UP0, UPT, UR4, 0x3, UPT ;  /* 0x000000030400788c */ /* 0x000fcc000bf05270 */
[----:B------:R-:W-:-:S13]  /*e710*/  PLOP3.LUT P0, PT, PT, PT, UP0, 0x80, 0x0 ;  /* 0x000000000000781c */ /* 0x000fda0003f0f008 */
[----:B------:R-:W-:Y:S05]  /*e720*/  @!P0 BRA `(.L_x_101) ;  /* 0x0000000000048947 */ /* 0x000fea0003800000 */
[----:B------:R-:W-:Y:S01]  /*e730*/  BPT.TRAP 0x1 ;  /* 0x000000040000795c */ /* 0x000fe20000300000 */
.L_x_101:
[----:B------:R-:W-:Y:S02]  /*e740*/  UMOV UR4, 0x400 ;  /* 0x0000040000047882 */ /* 0x000fe40000000000 */
[----:B------:R-:W-:-:S04]  /*e750*/  ULEA UR4, UR6, UR4, 0x18 ;  /* 0x0000000406047291 */ /* 0x000fc8000f8ec03f */
[----:B------:R-:W-:-:S04]  /*e760*/  ULEA UR14, UR14, UR4, 0x3 ;  /* 0x000000040e0e7291 */ /* 0x000fc8000f8e183f */
[----:B------:R-:W-:-:S04]  /*e770*/  UIADD3 UR14, UR14, 0x64490, URZ ;  /* 0x000644900e0e7890 */ /* 0x000fc8000fffe03f */
[----:B------:R-:W-:-:S09]  /*e780*/  UPRMT UR14, UR6, 0x654, UR14 ;  /* 0x00000654060e7896 */ /* 0x000fd2000800000e */
[----:B------:R-:W-:Y:S01]  /*e790*/  SYNCS.ARRIVE.TRANS64.RED.A1T0 RZ, [UR14], RZ ;  /* 0x000000ffffff79a7 */ /* 0x000fe2000810040e */
[----:B------:R-:W-:Y:S05]  /*e7a0*/  EXIT ;  /* 0x000000000000794d */ /* 0x000fea0003800000 */
.L_x_88:
[----:B------:R-:W1:Y:S01]  /*e7b0*/  S2UR UR11, SR_CTAID.X ;  /* 0x00000000000b79c3 */ /* 0x000e620000002500 */
[----:B------:R-:W-:Y:S01]  /*e7c0*/  ELECT P3, URZ, PT ;  /* 0x00000000003f782f */ /* 0x000fe20003860000 */
[----:B------:R-:W-:Y:S01]  /*e7d0*/  BSSY B0, `(.L_x_102) ;  /* 0x000003a000007945 */ /* 0x000fe20003800000 */
[----:B------:R-:W-:Y:S02]  /*e7e0*/  IMAD.MOV.U32 R2, RZ, RZ, RZ ;  /* 0x000000ffff027224 */ /* 0x000fe400078e00ff */
[----:B------:R-:W-:-:S03]  /*e7f0*/  IMAD.MOV.U32 R4, RZ, RZ, RZ ;  /* 0x000000ffff047224 */ /* 0x000fc600078e00ff */
[----:B------:R-:W2:Y:S08]  /*e800*/  S2UR UR44, SR_CTAID.Y ;  /* 0x00000000002c79c3 */ /* 0x000eb00000002600 */
[----:B------:R-:W3:Y:S01]  /*e810*/  S2UR UR45, SR_CTAID.Z ;  /* 0x00000000002d79c3 */ /* 0x000ee20000002700 */
[----:B-1----:R-:W-:Y:S01]  /*e820*/  USHF.L.U32 UR11, UR11, 0x7, URZ ;  /* 0x000000070b0b7899 */ /* 0x002fe2000800063f */
[----:B------:R-:W-:Y:S11]  /*e830*/  @!P3 BRA `(.L_x_103) ;  /* 0x0000000000ccb947 */ /* 0x000ff60003800000 */
[----:B------:R-:W1:Y:S01]  /*e840*/  S2R R4, SR_CgaCtaId ;  /* 0x0000000000047919 */ /* 0x000e620000008800 */
[----:B------:R-:W-:Y:S01]  /*e850*/  MOV R3, 0x400 ;  /* 0x0000040000037802 */ /* 0x000fe20000000f00 */
[----:B------:R-:W-:-:S03]  /*e860*/  IMAD.MOV.U32 R5, RZ, RZ, 0x1 ;  /* 0x00000001ff057424 */ /* 0x000fc600078e00ff */
[----:B-1----:R-:W-:Y:S02]  /*e870*/  LEA R4, R4, R3, 0x18 ;  /* 0x0000000304047211 */ /* 0x002fe400078ec0ff */
[----:B------:R-:W-:-:S04]  /*e880*/  SHF.L.U32 R3, R5, 0x1f, RZ ;  /* 0x0000001f05037819 */ /* 0x000fc800000006ff */
[----:B------:R-:W1:Y:S02]  /*e890*/  SYNCS.PHASECHK.TRANS64.TRYWAIT P0, [R4+URZ+0x64460], R3 ;  /* 0x06446003040075a7 */ /* 0x000e64000800017f */
[----:B-1----:R-:W-:Y:S05]  /*e8a0*/  @!P0 BRA `(.L_x_104) ;  /* 0x0000002400d48947 */ /* 0x002fea0003800000 */
.L_x_160:
[----:B------:R-:W-:Y:S01]  /*e8b0*/  ULOP3.LUT UR4, UR5, 0x2, URZ, 0xfc, !UPT ;  /* 0x0000000205047892 */ /* 0x000fe2000f8efc3f */
[----:B-1----:R-:W-:-:S03]  /*e8c0*/  @P2 IMAD.MOV.U32 R3, RZ, RZ, 0x8000 ;  /* 0x00008000ff032424 */ /* 0x002fc600078e00ff */
[----:B------:R-:W-:Y:S01]  /*e8d0*/  UPRMT UR4, UR4, 0x9910, URZ ;  /* 0x0000991004047896 */ /* 0x000fe2000800003f */
[----:B------:R1:W-:Y:S03]  /*e8e0*/  @P2 SYNCS.ARRIVE.TRANS64 RZ, [R4+URZ+0x64440], R3 ;  /* 0x0644400304ff29a7 */ /* 0x0003e6000800003f */
[----:B------:R-:W-:-:S06]  /*e8f0*/  UISETP.NE.AND UP0, UPT, UR4, 0x2, UPT ;  /* 0x000000020400788c */ /* 0x000fcc000bf05270 */
[----:B------:R-:W-:-:S13]  /*e900*/  PLOP3.LUT P0, PT, PT, PT, UP0, 0x80, 0x0 ;  /* 0x000000000000781c */ /* 0x000fda0003f0f008 */
[----:B-1----:R-:W-:Y:S05]  /*e910*/  @P0 BRA `(.L_x_105) ;  /* 0x0000000000040947 */ /* 0x002fea0003800000 */
[----:B--23--:R-:W-:Y:S01]  /*e920*/  BPT.TRAP 0x1 ;  /* 0x000000040000795c */ /* 0x00cfe20000300000 */
.L_x_105:
[----:B------:R-:W-:-:S04]  /*e930*/  LOP3.LUT P0, RZ, R0, 0x1f, RZ, 0xc0, !PT ;  /* 0x0000001f00ff7812 */ /* 0x000fc8000780c0ff */
[----:B------:R-:W-:-:S13]  /*e940*/  PLOP3.LUT P0, PT, P0, P2, PT, 0x2a, 0x0 ;  /* 0x000000000000781c */ /* 0x000fda0000704572 */
[----:B------:R-:W-:Y:S05]  /*e950*/  @P0 BRA `(.L_x_106) ;  /* 0x0000000000040947 */ /* 0x000fea0003800000 */
[----:B--23--:R-:W-:Y:S01]  /*e960*/  BPT.TRAP 0x1 ;  /* 0x000000040000795c */ /* 0x00cfe20000300000 */
.L_x_106:
[----:B------:R-:W-:Y:S01]  /*e970*/  R2UR UR8, R4 ;  /* 0x00000000040872ca */ /* 0x000fe200000e0000 */
[----:B------:R-:W-:Y:S01]  /*e980*/  ULDC.64 UR6, c[0x0][0x198] ;  /* 0x0000660000067ab9 */ /* 0x000fe20000000a00 */
[----:B------:R-:W-:Y:S01]  /*e990*/  UMOV UR14, 0x0 ;  /* 0x00000000000e7882 */ /* 0x000fe20000000000 */
[----:B------:R-:W-:Y:S01]  /*e9a0*/  UIADD3 UR6, UP0, UR6, 0x1f0, URZ ;  /* 0x000001f006067890 */ /* 0x000fe2000ff1e03f */
[----:B------:R-:W-:Y:S01]  /*e9b0*/  IMAD.MOV.U32 R4, RZ, RZ, 0x1 ;  /* 0x00000001ff047424 */ /* 0x000fe200078e00ff */
[----:B------:R-:W-:Y:S01]  /*e9c0*/  UMOV UR15, 0x10000000 ;  /* 0x10000000000f7882 */ /* 0x000fe20000000000 */
[----:B------:R-:W-:Y:S01]  /*e9d0*/  UMOV UR10, URZ ;  /* 0x0000003f000a7c82 */ /* 0x000fe20008000000 */
[----:B------:R-:W-:Y:S01]  /*e9e0*/  UIADD3.X UR7, URZ, UR7, URZ, UP0, !UPT ;  /* 0x000000073f077290 */ /* 0x000fe200087fe43f */
[----:B--2---:R-:W-:Y:S01]  /*e9f0*/  UMOV UR12, UR44 ;  /* 0x0000002c000c7c82 */ /* 0x004fe20008000000 */
[----:B---3--:R-:W-:Y:S01]  /*ea00*/  UMOV UR13, UR45 ;  /* 0x0000002d000d7c82 */ /* 0x008fe20008000000 */
[----:B------:R-:W-:Y:S01]  /*ea10*/  UMOV UR26, 0x40 ;  /* 0x00000040001a7882 */ /* 0x000fe20000000000 */
[----:B------:R-:W-:-:S02]  /*ea20*/  UMOV UR27, UR11 ;  /* 0x0000000b001b7c82 */ /* 0x000fc40008000000 */
[----:B------:R-:W-:Y:S02]  /*ea30*/  UIADD3 UR9, UR8, 0x64440, URZ ;  /* 0x0006444008097890 */ /* 0x000fe4000fffe03f */
[----:B------:R-:W-:Y:S02]  /*ea40*/  UIADD3 UR24, UR8, 0x2000, URZ ;  /* 0x0000200008187890 */ /* 0x000fe4000fffe03f */
[----:B------:R-:W-:Y:S02]  /*ea50*/  UIADD3 UR16, UR8, 0x4000, URZ ;  /* 0x0000400008107890 */ /* 0x000fe4000fffe03f */
[----:B------:R-:W-:Y:S01]  /*ea60*/  UIADD3 UR40, UR8, 0x6000, URZ ;  /* 0x0000600008287890 */ /* 0x000fe2000fffe03f */
[----:B------:R-:W-:Y:S01]  /*ea70*/  UMOV UR28, UR44 ;  /* 0x0000002c001c7c82 */ /* 0x000fe20008000000 */
[----:B------:R-:W-:Y:S01]  /*ea80*/  UMOV UR29, UR45 ;  /* 0x0000002d001d7c82 */ /* 0x000fe20008000000 */
[----:B------:R-:W-:Y:S01]  /*ea90*/  UMOV UR25, UR9 ;  /* 0x0000000900197c82 */ /* 0x000fe20008000000 */
[----:B------:R-:W-:Y:S01]  /*eaa0*/  UMOV UR18, 0x80 ;  /* 0x0000008000127882 */ /* 0x000fe20000000000 */
[----:B------:R-:W-:Y:S01]  /*eab0*/  UMOV UR19, UR11 ;  /* 0x0000000b00137c82 */ /* 0x000fe20008000000 */
[----:B------:R-:W-:Y:S01]  /*eac0*/  UMOV UR20, UR44 ;  /* 0x0000002c00147c82 */ /* 0x000fe20008000000 */
[----:B------:R1:W-:Y:S01]  /*ead0*/  UTMALDG.4D [UR8], [UR6], desc[UR14] ;  /* 0x00000e08060075b4 */ /* 0x0003e20008019000 */
[----:B------:R-:W-:Y:S01]  /*eae0*/  UMOV UR21, UR45 ;  /* 0x0000002d00157c82 */ /* 0x000fe20008000000 */
[----:B------:R-:W-:Y:S01]  /*eaf0*/  UMOV UR17, UR9 ;  /* 0x0000000900117c82 */ /* 0x000fe20008000000 */
[----:B------:R-:W-:Y:S01]  /*eb00*/  UMOV UR42, 0xc0 ;  /* 0x000000c0002a7882 */ /* 0x000fe20000000000 */
[----:B------:R-:W-:Y:S01]  /*eb10*/  UMOV UR43, UR11 ;  /* 0x0000000b002b7c82 */ /* 0x000fe20008000000 */
[----:B------:R-:W-:Y:S01]  /*eb20*/  UMOV UR41, UR9 ;  /* 0x0000000900297c82 */ /* 0x000fe20008000000 */
[----:B------:R1:W-:Y:S01]  /*eb30*/  UTMALDG.4D [UR24], [UR6], desc[UR14] ;  /* 0x00000e18060075b4 */ /* 0x0003e20008019000 */
[----:B------:R1:W-:Y:S01]  /*eb40*/  UTMALDG.4D [UR16], [UR6], desc[UR14] ;  /* 0x00000e10060075b4 */ /* 0x0003e20008019000 */
[----:B------:R1:W-:Y:S02]  /*eb50*/  UTMALDG.4D [UR40], [UR6], desc[UR14] ;  /* 0x00000e28060075b4 */ /* 0x0003e40008019000 */
[----:B-1----:R-:W-:Y:S01]  /*eb60*/  NOP ;  /* 0x0000000000007918 */ /* 0x002fe20000000000 */
.L_x_103:
[----:B--23--:R-:W-:Y:S05]  /*eb70*/  BSYNC B0 ;  /* 0x0000000000007941 */ /* 0x00cfea0003800000 */
.L_x_102:
[----:B------:R-:W1:Y:S01]  /*eb80*/  LDC R3, c[0x0][0x288] ;  /* 0x0000a200ff037b82 */ /* 0x000e620000000800 */
[----:B------:R-:W-:Y:S01]  /*eb90*/  BSSY B0, `(.L_x_107) ;  /* 0x0000040000007945 */ /* 0x000fe20003800000 */
[----:B-1----:R-:W-:-:S13]  /*eba0*/  ISETP.GT.AND P4, PT, R3, RZ, P3 ;  /* 0x000000ff0300720c */ /* 0x002fda0001f84270 */
[----:B------:R-:W-:Y:S05]  /*ebb0*/  @!P4 BRA `(.L_x_108) ;  /* 0x0000000000f4c947 */ /* 0x000fea0003800000 */
[----:B------:R-:W1:Y:S01]  /*ebc0*/  S2R R5, SR_CgaCtaId ;  /* 0x0000000000057919 */ /* 0x000e620000008800 */
[----:B------:R-:W-:-:S04]  /*ebd0*/  MOV R2, 0x400 ;  /* 0x0000040000027802 */ /* 0x000fc80000000f00 */
[----:B-1----:R-:W-:Y:S01]  /*ebe0*/  LEA R5, R5, R2, 0x18 ;  /* 0x0000000205057211 */ /* 0x002fe200078ec0ff */
[----:B------:R-:W-:-:S05]  /*ebf0*/  IMAD.MOV.U32 R2, RZ, RZ, 0x1 ;  /* 0x00000001ff027424 */ /* 0x000fca00078e00ff */
[----:B------:R-:W-:-:S04]  /*ec00*/  SHF.L.U32 R2, R2, 0x1f, RZ ;  /* 0x0000001f02027819 */ /* 0x000fc800000006ff */
[----:B------:R-:W1:Y:S02]  /*ec10*/  SYNCS.PHASECHK.TRANS64.TRYWAIT P0, [R5+URZ+0x64420], R2 ;  /* 0x06442002050075a7 */ /* 0x000e64000800017f */
[----:B-1----:R-:W-:Y:S05]  /*ec20*/  @!P0 BRA `(.L_x_109) ;  /* 0x0000002400088947 */ /* 0x002fea0003800000 */
.L_x_161:
[----:B------:R-:W-:Y:S01]  /*ec30*/  ULOP3.LUT UR4, UR5, 0x2, URZ, 0xfc, !UPT ;  /* 0x0000000205047892 */ /* 0x000fe2000f8efc3f */
[----:B-1----:R-:W-:-:S03]  /*ec40*/  @P2 IMAD.MOV.U32 R2, RZ, RZ, 0x8100 ;  /* 0x00008100ff022424 */ /* 0x002fc600078e00ff */
[----:B------:R-:W-:Y:S01]  /*ec50*/  UPRMT UR4, UR4, 0x9910, URZ ;  /* 0x0000991004047896 */ /* 0x000fe2000800003f */
[----:B------:R1:W-:Y:S03]  /*ec60*/  @P2 SYNCS.ARRIVE.TRANS64 RZ, [R5+URZ+0x64400], R2 ;  /* 0x0644000205ff29a7 */ /* 0x0003e6000800003f */
[----:B------:R-:W-:-:S06]  /*ec70*/  UISETP.NE.AND UP0, UPT, UR4, 0x2, UPT ;  /* 0x000000020400788c */ /* 0x000fcc000bf05270 */
[----:B------:R-:W-:-:S13]  /*ec80*/  PLOP3.LUT P0, PT, PT, PT, UP0, 0x80, 0x0 ;  /* 0x000000000000781c */ /* 0x000fda0003f0f008 */
[----:B-1----:R-:W-:Y:S05]  /*ec90*/  @P0 BRA `(.L_x_110) ;  /* 0x0000000000040947 */ /* 0x002fea0003800000 */
[----:B------:R-:W-:Y:S01]  /*eca0*/  BPT.TRAP 0x1 ;  /* 0x000000040000795c */ /* 0x000fe20000300000 */
.L_x_110:
[----:B------:R-:W-:-:S04]  /*ecb0*/  LOP3.LUT P0, RZ, R0, 0x1f, RZ, 0xc0, !PT ;  /* 0x0000001f00ff7812 */ /* 0x000fc8000780c0ff */
[----:B------:R-:W-:-:S13]  /*ecc0*/  PLOP3.LUT P0, PT, P0, P2, PT, 0x2a, 0x0 ;  /* 0x000000000000781c */ /* 0x000fda0000704572 */
[----:B------:R-:W-:Y:S05]  /*ecd0*/  @P0 BRA `(.L_x_111) ;  /* 0x0000000000040947 */ /* 0x000fea0003800000 */
[----:B------:R-:W-:Y:S01]  /*ece0*/  BPT.TRAP 0x1 ;  /* 0x000000040000795c */ /* 0x000fe20000300000 */
.L_x_111:
[----:B------:R-:W-:Y:S01]  /*ecf0*/  R2UR UR48, R5 ;  /* 0x00000000053072ca */ /* 0x000fe200000e0000 */
[----:B------:R-:W-:Y:S01]  /*ed00*/  ULDC.64 UR8, c[0x0][0x198] ;  /* 0x0000660000087ab9 */ /* 0x000fe20000000a00 */
[----:B------:R-:W-:Y:S01]  /*ed10*/  UMOV UR43, URZ ;  /* 0x0000003f002b7c82 */ /* 0x000fe20008000000 */
[----:B------:R-:W-:Y:S01]  /*ed20*/  UIADD3 UR6, UP0, UR8, 0xf0, URZ ;  /* 0x000000f008067890 */ /* 0x000fe2000ff1e03f */
[----:B------:R-:W-:Y:S01]  /*ed30*/  IMAD.MOV.U32 R2, RZ, RZ, 0x1 ;  /* 0x00000001ff027424 */ /* 0x000fe200078e00ff */
[----:B------:R-:W-:Y:S02]  /*ed40*/  UIADD3 UR8, UP1, UR8, 0x4f0, URZ ;  /* 0x000004f008087890 */ /* 0x000fe4000ff3e03f */
[----:B------:R-:W-:Y:S02]  /*ed50*/  UIADD3.X UR7, URZ, UR9, URZ, UP0, !UPT ;  /* 0x000000093f077290 */ /* 0x000fe400087fe43f */
[----:B------:R-:W-:Y:S01]  /*ed60*/  UIADD3.X UR9, URZ, UR9, URZ, UP1, !UPT ;  /* 0x000000093f097290 */ /* 0x000fe20008ffe43f */
[----:B------:R-:W-:Y:S01]  /*ed70*/  UMOV UR12, 0x0 ;  /* 0x00000000000c7882 */ /* 0x000fe20000000000 */
[----:B------:R-:W-:-:S02]  /*ed80*/  UMOV UR13, 0x10000000 ;  /* 0x10000000000d7882 */ /* 0x000fc40000000000 */
[----:B------:R-:W-:Y:S02]  /*ed90*/  UIADD3 UR40, UR48, 0x24000, URZ ;  /* 0x0002400030287890 */ /* 0x000fe4000fffe03f */
[----:B------:R-:W-:Y:S02]  /*eda0*/  UIADD3 UR41, UR48, 0x64400, URZ ;  /* 0x0006440030297890 */ /* 0x000fe4000fffe03f */
[----:B------:R-:W-:Y:S02]  /*edb0*/  UIADD3 UR32, UR48, 0x26000, URZ ;  /* 0x0002600030207890 */ /* 0x000fe4000fffe03f */
[----:B------:R-:W-:Y:S02]  /*edc0*/  UIADD3 UR24, UR48, 0x28000, URZ ;  /* 0x0002800030187890 */ /* 0x000fe4000fffe03f */
[----:B------:R-:W-:Y:S02]  /*edd0*/  UIADD3 UR16, UR48, 0x2a000, URZ ;  /* 0x0002a00030107890 */ /* 0x000fe4000fffe03f */
[----:B------:R-:W-:Y:S01]  /*ede0*/  UIADD3 UR48, UR48, 0x64000, URZ ;  /* 0x0006400030307890 */ /* 0x000fe2000fffe03f */
[----:B------:R-:W-:Y:S01]  /*edf0*/  UMOV UR42, URZ ;  /* 0x0000003f002a7c82 */ /* 0x000fe20008000000 */
[----:B------:R-:W-:Y:S01]  /*ee00*/  UMOV UR34, 0x40 ;  /* 0x0000004000227882 */ /* 0x000fe20000000000 */
[----:B------:R-:W-:Y:S01]  /*ee10*/  UMOV UR36, UR44 ;  /* 0x0000002c00247c82 */ /* 0x000fe20008000000 */
[----:B------:R-:W-:Y:S01]  /*ee20*/  UMOV UR37, UR45 ;  /* 0x0000002d00257c82 */ /* 0x000fe20008000000 */
[----:B------:R-:W-:Y:S01]  /*ee30*/  UMOV UR35, UR43 ;  /* 0x0000002b00237c82 */ /* 0x000fe20008000000 */
[----:B------:R-:W-:Y:S01]  /*ee40*/  UMOV UR33, UR41 ;  /* 0x0000002900217c82 */ /* 0x000fe20008000000 */
[----:B------:R-:W-:Y:S01]  /*ee50*/  UMOV UR26, 0x80 ;  /* 0x00000080001a7882 */ /* 0x000fe20000000000 */
[----:B------:R-:W-:Y:S01]  /*ee60*/  UMOV UR28, UR44 ;  /* 0x0000002c001c7c82 */ /* 0x000fe20008000000 */
[----:B------:R-:W-:Y:S01]  /*ee70*/  UMOV UR29, UR45 ;  /* 0x0000002d001d7c82 */ /* 0x000fe20008000000 */
[----:B------:R-:W-:Y:S01]  /*ee80*/  UMOV UR27, UR43 ;  /* 0x0000002b001b7c82 */ /* 0x000fe20008000000 */
[----:B------:R1:W-:Y:S01]  /*ee90*/  UTMALDG.4D [UR40], [UR6], desc[UR12] ;  /* 0x00000c28060075b4 */ /* 0x0003e20008019000 */
[----:B------:R-:W-:Y:S01]  /*eea0*/  UMOV UR25, UR41 ;  /* 0x0000002900197c82 */ /* 0x000fe20008000000 */
[----:B------:R-:W-:Y:S01]  /*eeb0*/  UMOV UR18, 0xc0 ;  /* 0x000000c000127882 */ /* 0x000fe20000000000 */
[----:B------:R-:W-:Y:S01]  /*eec0*/  UMOV UR20, UR44 ;  /* 0x0000002c00147c82 */ /* 0x000fe20008000000 */
[----:B------:R-:W-:Y:S01]  /*eed0*/  UMOV UR21, UR45 ;  /* 0x0000002d00157c82 */ /* 0x000fe20008000000 */
[----:B------:R-:W-:Y:S01]  /*eee0*/  UMOV UR19, UR43 ;  /* 0x0000002b00137c82 */ /* 0x000fe20008000000 */
[----:B------:R-:W-:Y:S01]  /*eef0*/  UMOV UR17, UR41 ;  /* 0x0000002900117c82 */ /* 0x000fe20008000000 */
[----:B------:R-:W-:Y:S01]  /*ef00*/  UMOV UR50, URZ ;  /* 0x0000003f00327c82 */ /* 0x000fe20008000000 */
[----:B------:R1:W-:Y:S01]  /*ef10*/  UTMALDG.4D [UR32], [UR6], desc[UR12] ;  /* 0x00000c20060075b4 */ /* 0x0003e20008019000 */
[----:B------:R-:W-:Y:S01]  /*ef20*/  UMOV UR51, UR44 ;  /* 0x0000002c00337c82 */ /* 0x000fe20008000000 */
[----:B------:R-:W-:Y:S01]  /*ef30*/  UMOV UR52, UR45 ;  /* 0x0000002d00347c82 */ /* 0x000fe20008000000 */
[----:B------:R-:W-:Y:S01]  /*ef40*/  UMOV UR49, UR41 ;  /* 0x0000002900317c82 */ /* 0x000fe20008000000 */
[----:B------:R1:W-:Y:S01]  /*ef50*/  UTMALDG.4D [UR24], [UR6], desc[UR12] ;  /* 0x00000c18060075b4 */ /* 0x0003e20008019000 */
[----:B------:R1:W-:Y:S01]  /*ef60*/  UTMALDG.4D [UR16], [UR6], desc[UR12] ;  /* 0x00000c10060075b4 */ /* 0x0003e20008019000 */
[----:B------:R1:W-:Y:S02]  /*ef70*/  UTMALDG.3D [UR48], [UR8], desc[UR12] ;  /* 0x00000c30080075b4 */ /* 0x0003e40008011000 */
[----:B-1----:R-:W-:Y:S01]  /*ef80*/  NOP ;  /* 0x0000000000007918 */ /* 0x002fe20000000000 */
.L_x_108:
[----:B------:R-:W-:Y:S05]  /*ef90*/  BSYNC B0 ;  /* 0x0000000000007941 */ /* 0x000fea0003800000 */
.L_x_107:
[----:B------:R-:W-:Y:S01]  /*efa0*/  BSSY B0, `(.L_x_112) ;  /* 0x000003b000007945 */ /* 0x000fe20003800000 */
[----:B------:R-:W-:-:S03]  /*efb0*/  IMAD.MOV.U32 R8, RZ, RZ, RZ ;  /* 0x000000ffff087224 */ /* 0x000fc600078e00ff */
[----:B------:R-:W-:Y:S05]  /*efc0*/  @!P3 BRA `(.L_x_113) ;  /* 0x0000000000e0b947 */ /* 0x000fea0003800000 */
[----:B------:R-:W1:Y:S01]  /*efd0*/  S2R R6, SR_CgaCtaId ;  /* 0x0000000000067919 */ /* 0x000e620000008800 */
[----:B------:R-:W-:-:S04]  /*efe0*/  MOV R5, 0x400 ;  /* 0x0000040000057802 */ /* 0x000fc80000000f00 */
[----:B-1----:R-:W-:Y:S01]  /*eff0*/  LEA R7, R6, R5, 0x18 ;  /* 0x0000000506077211 */ /* 0x002fe200078ec0ff */
[----:B------:R-:W-:-:S04]  /*f000*/  IMAD.MOV.U32 R6, RZ, RZ, 0x1 ;  /* 0x00000001ff067424 */ /* 0x000fc800078e00ff */
[----:B------:R-:W-:Y:S01]  /*f010*/  IMAD R5, R4, 0x8, R7 ;  /* 0x0000000804057824 */ /* 0x000fe200078e0207 */
[----:B------:R-:W-:-:S04]  /*f020*/  SHF.L.U32 R6, R6, 0x1f, RZ ;  /* 0x0000001f06067819 */ /* 0x000fc800000006ff */
[----:B------:R-:W1:Y:S02]  /*f030*/  SYNCS.PHASECHK.TRANS64.TRYWAIT P0, [R5+URZ+0x64460], R6 ;  /* 0x06446006050075a7 */ /* 0x000e64000800017f */
[----:B-1----:R-:W-:Y:S05]  /*f040*/  @!P0 BRA `(.L_x_114) ;  /* 0x0000002000148947 */ /* 0x002fea0003800000 */
.L_x_162:
        /* <DEDUP_REMOVED lines=8> */
.L_x_115:
[----:B------:R-:W-:-:S04]  /*f0d0*/  LOP3.LUT P0, RZ, R0, 0x1f, RZ, 0xc0, !PT ;  /* 0x0000001f00ff7812 */ /* 0x000fc8000780c0ff */
[----:B------:R-:W-:-:S13]  /*f0e0*/  PLOP3.LUT P0, PT, P0, P2, PT, 0x2a, 0x0 ;  /* 0x000000000000781c */ /* 0x000fda0000704572 */
[----:B------:R-:W-:Y:S05]  /*f0f0*/  @P0 BRA `(.L_x_116) ;  /* 0x0000000000040947 */ /* 0x000fea0003800000 */
[----:B------:R-:W-:Y:S01]  /*f100*/  BPT.TRAP 0x1 ;  /* 0x000000040000795c */ /* 0x000fe20000300000 */
.L_x_116:
[----:B------:R-:W-:Y:S01]  /*f110*/  R2UR UR4, R7 ;  /* 0x00000000070472ca */ /* 0x000fe200000e0000 */
[----:B------:R-:W-:Y:S01]  /*f120*/  ULDC.64 UR6, c[0x0][0x198] ;  /* 0x0000660000067ab9 */ /* 0x000fe20000000a00 */
[C---:B------:R-:W-:Y:S01]  /*f130*/  R2UR UR24, R4.reuse ;  /* 0x00000000041872ca */ /* 0x040fe200000e0000 */
[----:B------:R-:W-:Y:S01]  /*f140*/  UIADD3 UR6, UP0, UR6, 0x2f0, URZ ;  /* 0x000002f006067890 */ /* 0x000fe2000ff1e03f */
[----:B------:R-:W-:Y:S01]  /*f150*/  R2UR UR25, R5 ;  /* 0x00000000051972ca */ /* 0x000fe200000e0000 */
[----:B------:R-:W-:Y:S01]  /*f160*/  UMOV UR14, 0x0 ;  /* 0x00000000000e7882 */ /* 0x000fe20000000000 */
[----:B------:R-:W-:Y:S01]  /*f170*/  UMOV UR15, 0x10000000 ;  /* 0x10000000000f7882 */ /* 0x000fe20000000000 */
[----:B------:R-:W-:Y:S01]  /*f180*/  UIADD3.X UR7, URZ, UR7, URZ, UP0, !UPT ;  /* 0x000000073f077290 */ /* 0x000fe200087fe43f */
[----:B------:R-:W-:Y:S01]  /*f190*/  VIADD R4, R4, 0x1 ;  /* 0x0000000104047836 */ /* 0x000fe20000000000 */
[----:B------:R-:W-:Y:S01]  /*f1a0*/  UMOV UR26, URZ ;  /* 0x0000003f001a7c82 */ /* 0x000fe20008000000 */
[----:B------:R-:W-:Y:S01]  /*f1b0*/  UMOV UR27, UR11 ;  /* 0x0000000b001b7c82 */ /* 0x000fe20008000000 */
[----:B------:R-:W-:Y:S01]  /*f1c0*/  UMOV UR28, UR44 ;  /* 0x0000002c001c7c82 */ /* 0x000fe20008000000 */
[----:B------:R-:W-:Y:S01]  /*f1d0*/  UMOV UR29, UR45 ;  /* 0x0000002d001d7c82 */ /* 0x000fe20008000000 */
[----:B------:R-:W-:Y:S01]  /*f1e0*/  UMOV UR18, 0x40 ;  /* 0x0000004000127882 */ /* 0x000fe20000000000 */
[----:B------:R-:W-:Y:S01]  /*f1f0*/  UMOV UR19, UR11 ;  /* 0x0000000b00137c82 */ /* 0x000fe20008000000 */
[----:B------:R-:W-:Y:S01]  /*f200*/  ULEA UR24, UR24, UR4, 0xf ;  /* 0x0000000418187291 */ /* 0x000fe2000f8e783f */
[----:B------:R-:W-:Y:S01]  /*f210*/  IMAD.MOV.U32 R8, RZ, RZ, 0x40 ;  /* 0x00000040ff087424 */ /* 0x000fe200078e00ff */
[----:B------:R-:W-:-:S02]  /*f220*/  UIADD3 UR25, UR25, 0x64440, URZ ;  /* 0x0006444019197890 */ /* 0x000fc4000fffe03f */
        /* <DEDUP_REMOVED lines=18> */
.L_x_113:
[----:B------:R-:W-:Y:S05]  /*f350*/  BSYNC B0 ;  /* 0x0000000000007941 */ /* 0x000fea0003800000 */
.L_x_112:
[----:B------:R-:W-:Y:S01]  /*f360*/  BSSY B0, `(.L_x_117) ;  /* 0x0000040000007945 */ /* 0x000fe20003800000 */
[----:B------:R-:W-:-:S03]  /*f370*/  IMAD.MOV.U32 R5, RZ, RZ, 0x1 ;  /* 0x00000001ff057424 */ /* 0x000fc600078e00ff */
[----:B------:R-:W-:Y:S05]  /*f380*/  @!P3 BRA `(.L_x_118) ;  /* 0x0000000000f4b947 */ /* 0x000fea0003800000 */
[----:B------:R-:W1:Y:S01]  /*f390*/  S2R R6, SR_CgaCtaId ;  /* 0x0000000000067919 */ /* 0x000e620000008800 */
[----:B------:R-:W-:Y:S01]  /*f3a0*/  MOV R5, 0x400 ;  /* 0x0000040000057802 */ /* 0x000fe20000000f00 */
[----:B------:R-:W-:-:S05]  /*f3b0*/  IMAD.MOV.U32 R7, RZ, RZ, 0x1 ;  /* 0x00000001ff077424 */ /* 0x000fca00078e00ff */
[----:B------:R-:W-:Y:S02]  /*f3c0*/  SHF.L.U32 R7, R7, 0x1f, RZ ;  /* 0x0000001f07077819 */ /* 0x000fe400000006ff */
[----:B-1----:R-:W-:-:S05]  /*f3d0*/  LEA R5, R6, R5, 0x18 ;  /* 0x0000000506057211 */ /* 0x002fca00078ec0ff */
[----:B------:R-:W-:-:S04]  /*f3e0*/  IMAD R6, R4, 0x8, R5 ;  /* 0x0000000804067824 */ /* 0x000fc800078e0205 */
[----:B------:R-:W1:Y:S02]  /*f3f0*/  SYNCS.PHASECHK.TRANS64.TRYWAIT P0, [R6+URZ+0x64460], R7 ;  /* 0x06446007060075a7 */ /* 0x000e64000800017f */
[----:B-1----:R-:W-:Y:S05]  /*f400*/  @!P0 BRA `(.L_x_119) ;  /* 0x0000001c00388947 */ /* 0x002fea0003800000 */
.L_x_163:
        /* <DEDUP_REMOVED lines=8> */
.L_x_120:
[----:B------:R-:W-:-:S04]  /*f490*/  LOP3.LUT P0, RZ, R0, 0x1f, RZ, 0xc0, !PT ;  /* 0x0000001f00ff7812 */ /* 0x000fc8000780c0ff */
[----:B------:R-:W-:-:S13]  /*f4a0*/  PLOP3.LUT P0, PT, P0, P2, PT, 0x2a, 0x0 ;  /* 0x000000000000781c */ /* 0x000fda0000704572 */
[----:B------:R-:W-:Y:S05]  /*f4b0*/  @P0 BRA `(.L_x_121) ;  /* 0x0000000000040947 */ /* 0x000fea0003800000 */
[----:B------:R-:W-:Y:S01]  /*f4c0*/  BPT.TRAP 0x1 ;  /* 0x000000040000795c */ /* 0x000fe20000300000 */
.L_x_121:
[----:B------:R-:W-:Y:S01]  /*f4d0*/  R2UR UR4, R5 ;  /* 0x00000000050472ca */ /* 0x000fe200000e0000 */
[----:B------:R-:W-:Y:S01]  /*f4e0*/  ULDC.64 UR6, c[0x0][0x198] ;  /* 0x0000660000067ab9 */ /* 0x000fe20000000a00 */
[----:B------:R-:W-:Y:S01]  /*f4f0*/  R2UR UR32, R4 ;  /* 0x00000000042072ca */ /* 0x000fe200000e0000 */
[----:B------:R-:W-:Y:S01]  /*f500*/  UIADD3 UR6, UP0, UR6, 0x1f0, URZ ;  /* 0x000001f006067890 */ /* 0x000fe2000ff1e03f */
[----:B------:R-:W-:Y:S01]  /*f510*/  R2UR UR33, R6 ;  /* 0x00000000062172ca */ /* 0x000fe200000e0000 */
[----:B------:R-:W-:Y:S01]  /*f520*/  UMOV UR8, 0x0 ;  /* 0x0000000000087882 */ /* 0x000fe20000000000 */
[----:B------:R-:W-:Y:S01]  /*f530*/  R2UR UR35, R8 ;  /* 0x00000000082372ca */ /* 0x000fe200000e0000 */
[----:B------:R-:W-:Y:S01]  /*f540*/  UIADD3.X UR7, URZ, UR7, URZ, UP0, !UPT ;  /* 0x000000073f077290 */ /* 0x000fe200087fe43f */
[----:B------:R-:W-:Y:S01]  /*f550*/  VIADD R4, R4, 0x1 ;  /* 0x0000000104047836 */ /* 0x000fe20000000000 */
[----:B------:R-:W-:Y:S01]  /*f560*/  UMOV UR9, 0x10000000 ;  /* 0x1000000000097882 */ /* 0x000fe20000000000 */
[----:B------:R-:W-:Y:S01]  /*f570*/  UMOV UR34, URZ ;  /* 0x0000003f00227c82 */ /* 0x000fe20008000000 */
[----:B------:R-:W-:Y:S01]  /*f580*/  UMOV UR36, UR44 ;  /* 0x0000002c00247c82 */ /* 0x000fe20008000000 */
[----:B------:R-:W-:Y:S01]  /*f590*/  UMOV UR37, UR45 ;  /* 0x0000002d00257c82 */ /* 0x000fe20008000000 */
[----:B------:R-:W-:Y:S01]  /*f5a0*/  UMOV UR26, 0x40 ;  /* 0x00000040001a7882 */ /* 0x000fe20000000000 */
[----:B------:R-:W-:Y:S01]  /*f5b0*/  UMOV UR28, UR44 ;  /* 0x0000002c001c7c82 */ /* 0x000fe20008000000 */
[----:B------:R-:W-:Y:S01]  /*f5c0*/  ULEA UR32, UR32, UR4, 0xf ;  /* 0x0000000420207291 */ /* 0x000fe2000f8e783f */
[C---:B------:R-:W-:Y:S01]  /*f5d0*/  ISETP.NE.AND P5, PT, R4.reuse, 0x4, PT ;  /* 0x000000040400780c */ /* 0x040fe20003fa5270 */
[----:B------:R-:W-:Y:S01]  /*f5e0*/  UIADD3 UR33, UR33, 0x64440, URZ ;  /* 0x0006444021217890 */ /* 0x000fe2000fffe03f */
[C---:B------:R-:W-:Y:S01]  /*f5f0*/  ISETP.NE.AND P0, PT, R4.reuse, 0x4, PT ;  /* 0x000000040400780c */ /* 0x040fe20003f05270 */
[----:B------:R-:W-:Y:S01]  /*f600*/  UIADD3 UR35, UR11, UR35, URZ ;  /* 0x000000230b237290 */ /* 0x000fe2000fffe03f */
[----:B------:R-:W-:Y:S01]  /*f610*/  SEL R4, R4, RZ, P5 ;  /* 0x000000ff04047207 */ /* 0x000fe20002800000 */
[----:B------:R-:W-:Y:S01]  /*f620*/  UIADD3 UR24, UR32, 0x2000, URZ ;  /* 0x0000200020187890 */ /* 0x000fe2000fffe03f */
[----:B------:R-:W-:Y:S01]  /*f630*/  SEL R5, RZ, 0x1, !P0 ;  /* 0x00000001ff057807 */ /* 0x000fe20004000000 */
[----:B------:R-:W-:-:S02]  /*f640*/  UIADD3 UR16, UR32, 0x4000, URZ ;  /* 0x0000400020107890 */ /* 0x000fc4000fffe03f */
        /* <DEDUP_REMOVED lines=17> */
.L_x_118:
[----:B------:R-:W-:Y:S05]  /*f760*/  BSYNC B0 ;  /* 0x0000000000007941 */ /* 0x000fea0003800000 */
.L_x_117:
[----:B------:R-:W-:Y:S01]  /*f770*/  BSSY B0, `(.L_x_122) ;  /* 0x0000046000007945 */ /* 0x000fe20003800000 */
[----:B------:R-:W-:-:S03]  /*f780*/  IMAD.MOV.U32 R9, RZ, RZ, RZ ;  /* 0x000000ffff097224 */ /* 0x000fc600078e00ff */
        /* <DEDUP_REMOVED lines=9> */
.L_x_164:
        /* <DEDUP_REMOVED lines=8> */
.L_x_125:
[----:B------:R-:W-:-:S04]  /*f8a0*/  LOP3.LUT P0, RZ, R0, 0x1f, RZ, 0xc0, !PT ;  /* 0x0000001f00ff7812 */ /* 0x000fc8000780c0ff */
[----:B------:R-:W-:-:S13]  /*f8b0*/  PLOP3.LUT P0, PT, P0, P2, PT, 0x2a, 0x0 ;  /* 0x000000000000781c */ /* 0x000fda0000704572 */
[----:B------:R-:W-:Y:S05]  /*f8c0*/  @P0 BRA `(.L_x_126) ;  /* 0x0000000000040947 */ /* 0x000fea0003800000 */
[----:B------:R-:W-:Y:S01]  /*f8d0*/  BPT.TRAP 0x1 ;  /* 0x000000040000795c */ /* 0x000fe20000300000 */
.L_x_126:
[----:B------:R-:W-:Y:S01]  /*f8e0*/  R2UR UR33, R6 ;  /* 0x00000000062172ca */ /* 0x000fe200000e0000 */
[C-C-:B------:R-:W-:Y:S01]  /*f8f0*/  IMAD R6, R2.reuse, 0x8000, R7.reuse ;  /* 0x0000800002067824 */ /* 0x140fe200078e0207 */
[----:B------:R-:W-:Y:S01]  /*f900*/  ULDC.64 UR8, c[0x0][0x198] ;  /* 0x0000660000087ab9 */ /* 0x000fe20000000a00 */
[C---:B------:R-:W-:Y:S01]  /*f910*/  IMAD R7, R2.reuse, 0x100, R7 ;  /* 0x0000010002077824 */ /* 0x040fe200078e0207 */
[----:B------:R-:W-:Y:S01]  /*f920*/  UIADD3 UR6, UP0, UR8, 0x3f0, URZ ;  /* 0x000003f008067890 */ /* 0x000fe2000ff1e03f */
[----:B------:R-:W-:Y:S01]  /*f930*/  VIADD R2, R2, 0x1 ;  /* 0x0000000102027836 */ /* 0x000fe20000000000 */
[----:B------:R-:W-:Y:S01]  /*f940*/  R2UR UR40, R6 ;  /* 0x00000000062872ca */ /* 0x000fe200000e0000 */
[----:B------:R-:W-:Y:S01]  /*f950*/  UIADD3 UR8, UP1, UR8, 0x5f0, URZ ;  /* 0x000005f008087890 */ /* 0x000fe2000ff3e03f */
[----:B------:R-:W-:Y:S01]  /*f960*/  R2UR UR48, R7 ;  /* 0x00000000073072ca */ /* 0x000fe200000e0000 */
[----:B------:R-:W-:Y:S01]  /*f970*/  UIADD3.X UR7, URZ, UR9, URZ, UP0, !UPT ;  /* 0x000000093f077290 */ /* 0x000fe200087fe43f */
[----:B------:R-:W-:Y:S01]  /*f980*/  IMAD.MOV.U32 R9, RZ, RZ, 0x1 ;  /* 0x00000001ff097424 */ /* 0x000fe200078e00ff */
[----:B------:R-:W-:-:S02]  /*f990*/  UIADD3.X UR9, URZ, UR9, URZ, UP1, !UPT ;  /* 0x000000093f097290 */ /* 0x000fc40008ffe43f */
[----:B------:R-:W-:Y:S01]  /*f9a0*/  UIADD3 UR33, UR33, 0x64400, URZ ;  /* 0x0006440021217890 */ /* 0x000fe2000fffe03f */
[----:B------:R-:W-:Y:S01]  /*f9b0*/  UMOV UR35, URZ ;  /* 0x0000003f00237c82 */ /* 0x000fe20008000000 */
[----:B------:R-:W-:Y:S01]  /*f9c0*/  UMOV UR12, 0x0 ;  /* 0x00000000000c7882 */ /* 0x000fe20000000000 */
[----:B------:R-:W-:Y:S01]  /*f9d0*/  UMOV UR13, 0x10000000 ;  /* 0x10000000000d7882 */ /* 0x000fe20000000000 */
[----:B------:R-:W-:Y:S02]  /*f9e0*/  UMOV UR34, URZ ;  /* 0x0000003f00227c82 */ /* 0x000fe40008000000 */
[----:B------:R-:W-:Y:S02]  /*f9f0*/  UIADD3 UR32, UR40, 0x24000, URZ ;  /* 0x0002400028207890 */ /* 0x000fe4000fffe03f */
[----:B------:R-:W-:Y:S02]  /*fa00*/  UIADD3 UR24, UR40, 0x26000, URZ ;  /* 0x0002600028187890 */ /* 0x000fe4000fffe03f */
[----:B------:R-:W-:-:S02]  /*fa10*/  UIADD3 UR16, UR40, 0x28000, URZ ;  /* 0x0002800028107890 */ /* 0x000fc4000fffe03f */
[----:B------:R-:W-:Y:S02]  /*fa20*/  UIADD3 UR40, UR40, 0x2a000, URZ ;  /* 0x0002a00028287890 */ /* 0x000fe4000fffe03f */
[----:B------:R-:W-:Y:S01]  /*fa30*/  UIADD3 UR48, UR48, 0x64000, URZ ;  /* 0x0006400030307890 */ /* 0x000fe2000fffe03f */
[----:B------:R-:W-:Y:S01]  /*fa40*/  UMOV UR36, UR44 ;  /* 0x0000002c00247c82 */ /* 0x000fe20008000000 */
[----:B------:R-:W-:Y:S01]  /*fa50*/  UMOV UR37, UR45 ;  /* 0x0000002d00257c82 */ /* 0x000fe20008000000 */
        /* <DEDUP_REMOVED lines=9> */
[----:B------:R-:W-:Y:S01]  /*faf0*/  UMOV UR17, UR33 ;  /* 0x0000002100117c82 */ /* 0x000fe20008000000 */
[----:B------:R1:W-:Y:S01]  /*fb00*/  UTMALDG.4D [UR32], [UR6], desc[UR12] ;  /* 0x00000c20060075b4 */ /* 0x0003e20008019000 */
[----:B------:R-:W-:Y:S01]  /*fb10*/  UMOV UR42, 0xc0 ;  /* 0x000000c0002a7882 */ /* 0x000fe20000000000 */
[----:B------:R-:W-:Y:S01]  /*fb20*/  UMOV UR43, UR35 ;  /* 0x00000023002b7c82 */ /* 0x000fe20008000000 */
[----:B------:R-:W-:Y:S01]  /*fb30*/  UMOV UR41, UR33 ;  /* 0x0000002100297c82 */ /* 0x000fe20008000000 */
[----:B------:R-:W-:Y:S01]  /*fb40*/  UMOV UR50, URZ ;  /* 0x0000003f00327c82 */ /* 0x000fe20008000000 */
[----:B------:R-:W-:Y:S01]  /*fb50*/  UMOV UR51, UR44 ;  /* 0x0000002c00337c82 */ /* 0x000fe20008000000 */
[----:B------:R-:W-:Y:S01]  /*fb60*/  UMOV UR52, UR45 ;  /* 0x0000002d00347c82 */ /* 0x000fe20008000000 */
[----:B------:R-:W-:Y:S01]  /*fb70*/  UMOV UR49, UR33 ;  /* 0x0000002100317c82 */ /* 0x000fe20008000000 */
[----:B------:R1:W-:Y:S01]  /*fb80*/  UTMALDG.4D [UR24], [UR6], desc[UR12] ;  /* 0x00000c18060075b4 */ /* 0x0003e20008019000 */
[----:B------:R1:W-:Y:S01]  /*fb90*/  UTMALDG.4D [UR16], [UR6], desc[UR12] ;  /* 0x00000c10060075b4 */ /* 0x0003e20008019000 */
[----:B------:R1:W-:Y:S01]  /*fba0*/  UTMALDG.4D [UR40], [UR6], desc[UR12] ;  /* 0x00000c28060075b4 */ /* 0x0003e20008019000 */
[----:B------:R1:W-:Y:S02]  /*fbb0*/  UTMALDG.3D [UR48], [UR8], desc[UR12] ;  /* 0x00000c30080075b4 */ /* 0x0003e40008011000 */
[----:B-1----:R-:W-:Y:S01]  /*fbc0*/  NOP ;  /* 0x0000000000007918 */ /* 0x002fe20000000000 */
.L_x_123:
[----:B------:R-:W-:Y:S05]  /*fbd0*/  BSYNC B0 ;  /* 0x0000000000007941 */ /* 0x000fea0003800000 */
.L_x_122:
[----:B------:R-:W-:Y:S04]  /*fbe0*/  BSSY B0, `(.L_x_127) ;  /* 0x0000039000007945 */ /* 0x000fe80003800000 */
[----:B------:R-:W-:Y:S05]  /*fbf0*/  @!P3 BRA `(.L_x_128) ;  /* 0x0000000000dcb947 */ /* 0x000fea0003800000 */
[----:B------:R-:W1:Y:S01]  /*fc00*/  S2R R7, SR_CgaCtaId ;  /* 0x0000000000077919 */ /* 0x000e620000008800 */
[----:B------:R-:W-:Y:S02]  /*fc10*/  MOV R6, 0x400 ;  /* 0x0000040000067802 */ /* 0x000fe40000000f00 */
[----:B------:R-:W-:Y:S02]  /*fc20*/  SHF.L.U32 R5, R5, 0x1f, RZ ;  /* 0x0000001f05057819 */ /* 0x000fe400000006ff */
[----:B-1----:R-:W-:-:S05]  /*fc30*/  LEA R7, R7, R6, 0x18 ;  /* 0x0000000607077211 */ /* 0x002fca00078ec0ff */
[----:B------:R-:W-:-:S04]  /*fc40*/  IMAD R6, R4, 0x8, R7 ;  /* 0x0000000804067824 */ /* 0x000fc800078e0207 */
[----:B------:R-:W1:Y:S02]  /*fc50*/  SYNCS.PHASECHK.TRANS64.TRYWAIT P0, [R6+URZ+0x64460], R5 ;  /* 0x06446005060075a7 */ /* 0x000e64000800017f */
[----:B-1----:R-:W-:Y:S05]  /*fc60*/  @!P0 BRA `(.L_x_129) ;  /* 0x0000001400488947 */ /* 0x002fea0003800000 */
.L_x_165:
        /* <DEDUP_REMOVED lines=8> */
.L_x_130:
[----:B------:R-:W-:-:S04]  /*fcf0*/  LOP3.LUT P0, RZ, R0, 0x1f, RZ, 0xc0, !PT ;  /* 0x0000001f00ff7812 */ /* 0x000fc8000780c0ff */
[----:B------:R-:W-:-:S13]  /*fd00*/  PLOP3.LUT P0, PT, P0, P2, PT, 0x2a, 0x0 ;  /* 0x000000000000781c */ /* 0x000fda0000704572 */
[----:B------:R-:W-:Y:S05]  /*fd10*/  @P0 BRA `(.L_x_131) ;  /* 0x0000000000040947 */ /* 0x000fea0003800000 */
[----:B------:R-:W-:Y:S01]  /*fd20*/  BPT.TRAP 0x1 ;  /* 0x000000040000795c */ /* 0x000fe20000300000 */
.L_x_131:
        /* <DEDUP_REMOVED lines=8> */
[----:B------:R-:W-:Y:S01]  /*fdb0*/  UMOV UR9, 0x10000000 ;  /* 0x1000000000097882 */ /* 0x000fe20000000000 */
[----:B------:R-:W-:Y:S01]  /*fdc0*/  UMOV UR34, URZ ;  /* 0x0000003f00227c82 */ /* 0x000fe20008000000 */
[----:B------:R-:W-:Y:S01]  /*fdd0*/  UMOV UR36, UR44 ;  /* 0x0000002c00247c82 */ /* 0x000fe20008000000 */
[----:B------:R-:W-:Y:S01]  /*fde0*/  UMOV UR37, UR45 ;  /* 0x0000002d00257c82 */ /* 0x000fe20008000000 */
[----:B------:R-:W-:Y:S01]  /*fdf0*/  UMOV UR26, 0x40 ;  /* 0x00000040001a7882 */ /* 0x000fe20000000000 */
[----:B------:R-:W-:-:S02]  /*fe00*/  UMOV UR28, UR44 ;  /* 0x0000002c001c7c82 */ /* 0x000fc40008000000 */
[----:B------:R-:W-:Y:S02]  /*fe10*/  ULEA UR32, UR32, UR4, 0xf ;  /* 0x0000000420207291 */ /* 0x000fe4000f8e783f */
[----:B------:R-:W-:Y:S02]  /*fe20*/  UIADD3 UR33, UR33, 0x64440, URZ ;  /* 0x0006444021217890 */ /* 0x000fe4000fffe03f */
[----:B------:R-:W-:Y:S02]  /*fe30*/  UIADD3 UR35, UR11, UR35, URZ ;  /* 0x000000230b237290 */ /* 0x000fe4000fffe03f */
        /* <DEDUP_REMOVED lines=19> */
.L_x_128:
[----:B------:R-:W-:Y:S05]  /*ff70*/  BSYNC B0 ;  /* 0x0000000000007941 */ /* 0x000fea0003800000 */
.L_x_127:
[----:B------:R-:W-:-:S13]  /*ff80*/  ISETP.GE.AND P0, PT, R3, 0x41, PT ;  /* 0x000000410300780c */ /* 0x000fda0003f06270 */
[----:B------:R-:W-:Y:S05]  /*ff90*/  @!P0 EXIT ;  /* 0x000000000000894d */ /* 0x000fea0003800000 */
[----:B------:R-:W-:Y:S01]  /*ffa0*/  VIADD R3, R3, 0x3f ;  /* 0x0000003f03037836 */ /* 0x000fe20000000000 */
[----:B------:R-:W-:Y:S01]  /*ffb0*/  LOP3.LUT P0, RZ, R0, 0x1f, RZ, 0xc0, !PT ;  /* 0x0000001f00ff7812 */ /* 0x000fe2000780c0ff */
[----:B------:R-:W-:Y:S03]  /*ffc0*/  BSSY B0, `(.L_x_132) ;  /* 0x00000b4000007945 */ /* 0x000fe60003800000 */
[----:B------:R-:W-:Y:S02]  /*ffd0*/  SHF.R.S32.HI R0, RZ, 0x1f, R3 ;  /* 0x0000001fff007819 */ /* 0x000fe40000011403 */
[----:B------:R-:W-:Y:S02]  /*ffe0*/  PLOP3.LUT P0, PT, P0, P2, PT, 0x2a, 0x0 ;  /* 0x000000000000781c */ /* 0x000fe40000704572 */
[----:B------:R-:W-:Y:S01]  /*fff0*/  LEA.HI R0, R0, R3, RZ, 0x6 ;  /* 0x0000000300007211 */ /* 0x000fe200078f30ff */
[----:B------:R-:W-:-:S03]  /*10000*/  IMAD.U32 R3, RZ, RZ, UR5 ;  /* 0x00000005ff037e24 */ /* 0x000fc6000f8e00ff */
[----:B------:R-:W-:Y:S02]  /*10010*/  SHF.R.S32.HI R4, RZ, 0x6, R0 ;  /* 0x00000006ff047819 */ /* 0x000fe40000011400 */
[----:B------:R-:W-:Y:S01]  /*10020*/  LOP3.LUT R0, R3, 0x2, RZ, 0xfc, !PT ;  /* 0x0000000203007812 */ /* 0x000fe200078efcff */
[----:B------:R-:W-:Y:S02]  /*10030*/  IMAD.MOV.U32 R3, RZ, RZ, 0x1 ;  /* 0x00000001ff037424 */ /* 0x000fe400078e00ff */
[----:B------:R-:W-:-:S07]  /*10040*/  IMAD.SHL.U32 R4, R4, 0x4, RZ ;  /* 0x0000000404047824 */ /* 0x000fce00078e00ff */
.L_x_147:
[----:B------:R-:W-:Y:S04]  /*10050*/  BSSY B1, `(.L_x_133) ;  /* 0x0000035000017945 */ /* 0x000fe80003800000 */
[----:B------:R-:W-:Y:S05]  /*10060*/  @!P3 BRA `(.L_x_134) ;  /* 0x0000000000ccb947 */ /* 0x000fea0003800000 */
[----:B------:R-:W1:Y:S01]  /*10070*/  S2R R6, SR_CgaCtaId ;  /* 0x0000000000067919 */ /* 0x000e620000008800 */
[----:B------:R-:W-:-:S04]  /*10080*/  MOV R5, 0x400 ;  /* 0x0000040000057802 */ /* 0x000fc80000000f00 */
[----:B-1----:R-:W-:Y:S02]  /*10090*/  LEA R7, R6, R5, 0x18 ;  /* 0x0000000506077211 */ /* 0x002fe400078ec0ff */
[----:B------:R-:W-:-:S03]  /*100a0*/  SHF.L.U32 R5, R3, 0x1f, RZ ;  /* 0x0000001f03057819 */ /* 0x000fc600000006ff */
[----:B------:R-:W-:-:S04]  /*100b0*/  IMAD R6, R2, 0x8, R7 ;  /* 0x0000000802067824 */ /* 0x000fc800078e0207 */
[----:B------:R-:W1:Y:S02]  /*100c0*/  SYNCS.PHASECHK.TRANS64.TRYWAIT P4, [R6+URZ+0x64420], R5 ;  /* 0x06442005060075a7 */ /* 0x000e64000808017f */
[----:B-1----:R-:W-:Y:S05]  /*100d0*/  @!P4 BRA `(.L_x_135) ;  /* 0x000000100040c947 */ /* 0x002fea0003800000 */
.L_x_166:
[----:B-1----:R-:W-:-:S04]  /*100e0*/  @P2 IMAD.MOV.U32 R5, RZ, RZ, 0x8100 ;  /* 0x00008100ff052424 */ /* 0x002fc800078e00ff */
[----:B------:R1:W-:Y:S02]  /*100f0*/  @P2 SYNCS.ARRIVE.TRANS64 RZ, [R6+URZ+0x64400], R5 ;  /* 0x0644000506ff29a7 */ /* 0x0003e4000800003f */
[----:B-1----:R-:W-:-:S04]  /*10100*/  PRMT R5, R0, 0x9910, RZ ;  /* 0x0000991000057816 */ /* 0x002fc800000000ff */
[----:B------:R-:W-:-:S13]  /*10110*/  ISETP.NE.AND P4, PT, R5, 0x2, PT ;  /* 0x000000020500780c */ /* 0x000fda0003f85270 */
[----:B------:R-:W-:Y:S05]  /*10120*/  @P4 BRA `(.L_x_136) ;  /* 0x0000000000044947 */ /* 0x000fea0003800000 */
[----:B------:R-:W-:Y:S01]  /*10130*/  BPT.TRAP 0x1 ;  /* 0x000000040000795c */ /* 0x000fe20000300000 */
.L_x_136:
[----:B------:R-:W-:Y:S05]  /*10140*/  @P0 BRA `(.L_x_137) ;  /* 0x0000000000040947 */ /* 0x000fea0003800000 */
[----:B------:R-:W-:Y:S01]  /*10150*/  BPT.TRAP 0x1 ;  /* 0x000000040000795c */ /* 0x000fe20000300000 */
.L_x_137:
[----:B------:R-:W-:Y:S01]  /*10160*/  IMAD R7, R2, 0x8000, R7 ;  /* 0x0000800002077824 */ /* 0x000fe200078e0207 */
[----:B------:R-:W-:Y:S01]  /*10170*/  R2UR UR41, R6 ;  /* 0x00000000062972ca */ /* 0x000fe200000e0000 */
[----:B------:R-:W-:Y:S01]  /*10180*/  ULDC.64 UR6, c[0x0][0x198] ;  /* 0x0000660000067ab9 */ /* 0x000fe20000000a00 */
[----:B------:R-:W-:Y:S01]  /*10190*/  R2UR UR43, R9 ;  /* 0x00000000092b72ca */ /* 0x000fe200000e0000 */
[----:B------:R-:W-:Y:S01]  /*101a0*/  UIADD3 UR6, UP0, UR6, 0xf0, URZ ;  /* 0x000000f006067890 */ /* 0x000fe2000ff1e03f */
[----:B------:R-:W-:Y:S01]  /*101b0*/  R2UR UR16, R7 ;  /* 0x00000000071072ca */ /* 0x000fe200000e0000 */
[----:B------:R-:W-:Y:S01]  /*101c0*/  UMOV UR8, 0x0 ;  /* 0x0000000000087882 */ /* 0x000fe20000000000 */
[----:B------:R-:W-:Y:S01]  /*101d0*/  UMOV UR9, 0x10000000 ;  /* 0x1000000000097882 */ /* 0x000fe20000000000 */
[----:B------:R-:W-:Y:S01]  /*101e0*/  UIADD3.X UR7, URZ, UR7, URZ, UP0, !UPT ;  /* 0x000000073f077290 */ /* 0x000fe200087fe43f */
[----:B------:R-:W-:Y:S01]  /*101f0*/  UMOV UR42, URZ ;  /* 0x0000003f002a7c82 */ /* 0x000fe20008000000 */
[----:B------:R-:W-:Y:S01]  /*10200*/  UMOV UR34, 0x40 ;  /* 0x0000004000227882 */ /* 0x000fe20000000000 */
[----:B------:R-:W-:Y:S01]  /*10210*/  UMOV UR36, UR44 ;  /* 0x0000002c00247c82 */ /* 0x000fe20008000000 */
[----:B------:R-:W-:-:S02]  /*10220*/  UMOV UR37, UR45 ;  /* 0x0000002d00257c82 */ /* 0x000fc40008000000 */
[----:B------:R-:W-:Y:S02]  /*10230*/  UIADD3 UR41, UR41, 0x64400, URZ ;  /* 0x0006440029297890 */ /* 0x000fe4000fffe03f */
[----:B------:R-:W-:Y:S02]  /*10240*/  USHF.L.U32 UR43, UR43, 0x6, URZ ;  /* 0x000000062b2b7899 */ /* 0x000fe4000800063f */
[----:B------:R-:W-:Y:S02]  /*10250*/  UIADD3 UR40, UR16, 0x24000, URZ ;  /* 0x0002400010287890 */ /* 0x000fe4000fffe03f */
[----:B------:R-:W-:Y:S02]  /*10260*/  UIADD3 UR32, UR16, 0x26000, URZ ;  /* 0x0002600010207890 */ /* 0x000fe4000fffe03f */
[----:B------:R-:W-:Y:S02]  /*10270*/  UIADD3 UR24, UR16, 0x28000, URZ ;  /* 0x0002800010187890 */ /* 0x000fe4000fffe03f */
[----:B------:R-:W-:Y:S01]  /*10280*/  UIADD3 UR16, UR16, 0x2a000, URZ ;  /* 0x0002a00010107890 */ /* 0x000fe2000fffe03f */
        /* <DEDUP_REMOVED lines=14> */
[----:B------:R1:W-:Y:S01]  /*10370*/  UTMALDG.4D [UR24], [UR6], desc[UR8] ;  /* 0x00000818060075b4 */ /* 0x0003e20008019000 */
[----:B------:R1:W-:Y:S02]  /*10380*/  UTMALDG.4D [UR16], [UR6], desc[UR8] ;  /* 0x00000810060075b4 */ /* 0x0003e40008019000 */
[----:B-1----:R-:W-:Y:S01]  /*10390*/  NOP ;  /* 0x0000000000007918 */ /* 0x002fe20000000000 */
.L_x_134:
[----:B------:R-:W-:Y:S05]  /*103a0*/  BSYNC B1 ;  /* 0x0000000000017941 */ /* 0x000fea0003800000 */
.L_x_133:
[C---:B------:R-:W-:Y:S01]  /*103b0*/  ISETP.LT.OR P4, PT, R4.reuse, 0x6, !P3 ;  /* 0x000000060400780c */ /* 0x040fe20005f81670 */
[----:B------:R-:W-:Y:S01]  /*103c0*/  BSSY B1, `(.L_x_138) ;  /* 0x000001c000017945 */ /* 0x000fe20003800000 */
[----:B------:R-:W-:-:S11]  /*103d0*/  ISETP.LT.OR P5, PT, R4, 0x7, !P3 ;  /* 0x000000070400780c */ /* 0x000fd60005fa1670 */
[----:B------:R-:W-:Y:S05]  /*103e0*/  @P4 BRA `(.L_x_139) ;  /* 0x0000000000644947 */ /* 0x000fea0003800000 */
[----:B------:R-:W1:Y:S01]  /*103f0*/  S2R R6, SR_CgaCtaId ;  /* 0x0000000000067919 */ /* 0x000e620000008800 */
[----:B------:R-:W-:Y:S01]  /*10400*/  MOV R5, 0x400 ;  /* 0x0000040000057802 */ /* 0x000fe20000000f00 */
[----:B------:R-:W-:Y:S01]  /*10410*/  ULDC.64 UR6, c[0x0][0x198] ;  /* 0x0000660000067ab9 */ /* 0x000fe20000000a00 */
[----:B------:R-:W-:Y:S01]  /*10420*/  R2UR UR18, R9 ;  /* 0x00000000091272ca */ /* 0x000fe200000e0000 */
[----:B------:R-:W-:Y:S01]  /*10430*/  UIADD3 UR6, UP0, UR6, 0x4f0, URZ ;  /* 0x000004f006067890 */ /* 0x000fe2000ff1e03f */
[----:B------:R-:W-:Y:S01]  /*10440*/  UMOV UR8, 0x0 ;  /* 0x0000000000087882 */ /* 0x000fe20000000000 */
[----:B------:R-:W-:Y:S02]  /*10450*/  UMOV UR9, 0x10000000 ;  /* 0x1000000000097882 */ /* 0x000fe40000000000 */
[----:B------:R-:W-:Y:S01]  /*10460*/  UIADD3.X UR7, URZ, UR7, URZ, UP0, !UPT ;  /* 0x000000073f077290 */ /* 0x000fe200087fe43f */
[----:B------:R-:W-:Y:S01]  /*10470*/  UMOV UR19, UR44 ;  /* 0x0000002c00137c82 */ /* 0x000fe20008000000 */
[----:B------:R-:W-:-:S06]  /*10480*/  UMOV UR20, UR45 ;  /* 0x0000002d00147c82 */ /* 0x000fcc0008000000 */
[----:B------:R-:W-:Y:S01]  /*10490*/  USHF.L.U32 UR18, UR18, 0x6, URZ ;  /* 0x0000000612127899 */ /* 0x000fe2000800063f */
[----:B-1----:R-:W-:-:S05]  /*104a0*/  LEA R5, R6, R5, 0x18 ;  /* 0x0000000506057211 */ /* 0x002fca00078ec0ff */
[C-C-:B------:R-:W-:Y:S02]  /*104b0*/  IMAD R6, R2.reuse, 0x8, R5.reuse ;  /* 0x0000000802067824 */ /* 0x140fe400078e0205 */
[----:B------:R-:W-:-:S03]  /*104c0*/  IMAD R5, R2, 0x100, R5 ;  /* 0x0000010002057824 */ /* 0x000fc600078e0205 */
[----:B------:R-:W-:Y:S02]  /*104d0*/  R2UR UR17, R6 ;  /* 0x00000000061172ca */ /* 0x000fe400000e0000 */
[----:B------:R-:W-:Y:S01]  /*104e0*/  R2UR UR16, R5 ;  /* 0x00000000051072ca */ /* 0x000fe200000e0000 */
[----:B------:R-:W-:-:S05]  /*104f0*/  VIADD R5, R2, 0x1 ;  /* 0x0000000102057836 */ /* 0x000fca0000000000 */
[----:B------:R-:W-:-:S04]  /*10500*/  ISETP.NE.AND P4, PT, R5, 0x4, PT ;  /* 0x000000040500780c */ /* 0x000fc80003f85270 */
[----:B------:R-:W-:Y:S01]  /*10510*/  SEL R2, RZ, 0x1, P4 ;  /* 0x00000001ff027807 */ /* 0x000fe20002000000 */
[----:B------:R-:W-:Y:S02]  /*10520*/  UIADD3 UR17, UR17, 0x64400, URZ ;  /* 0x0006440011117890 */ /* 0x000fe4000fffe03f */
[----:B------:R-:W-:Y:S01]  /*10530*/  UIADD3 UR16, UR16, 0x64000, URZ ;  /* 0x0006400010107890 */ /* 0x000fe2000fffe03f */
[----:B------:R-:W-:Y:S02]  /*10540*/  LOP3.LUT R3, R3, R2, RZ, 0x3c, !PT ;  /* 0x0000000203037212 */ /* 0x000fe400078e3cff */
[----:B------:R-:W-:-:S06]  /*10550*/  SEL R2, R5, RZ, P4 ;  /* 0x000000ff05027207 */ /* 0x000fcc0002000000 */
[----:B------:R1:W-:Y:S02]  /*10560*/  UTMALDG.3D [UR16], [UR6], desc[UR8] ;  /* 0x00000810060075b4 */ /* 0x0003e40008011000 */
[----:B-1----:R-:W-:Y:S01]  /*10570*/  NOP ;  /* 0x0000000000007918 */ /* 0x002fe20000000000 */
.L_x_139:
[----:B------:R-:W-:Y:S05]  /*10580*/  BSYNC B1 ;  /* 0x0000000000017941 */ /* 0x000fea0003800000 */
.L_x_138:
[----:B------:R-:W-:Y:S04]  /*10590*/  BSSY B1, `(.L_x_140) ;  /* 0x0000035000017945 */ /* 0x000fe80003800000 */
[----:B------:R-:W-:Y:S05]  /*105a0*/  @P5 BRA `(.L_x_141) ;  /* 0x0000000000cc5947 */ /* 0x000fea0003800000 */
[----:B------:R-:W1:Y:S01]  /*105b0*/  S2R R6, SR_CgaCtaId ;  /* 0x0000000000067919 */ /* 0x000e620000008800 */
[----:B------:R-:W-:Y:S02]  /*105c0*/  MOV R5, 0x400 ;  /* 0x0000040000057802 */ /* 0x000fe40000000f00 */
[----:B------:R-:W-:Y:S02]  /*105d0*/  SHF.L.U32 R7, R3, 0x1f, RZ ;  /* 0x0000001f03077819 */ /* 0x000fe400000006ff */
[----:B-1----:R-:W-:-:S05]  /*105e0*/  LEA R5, R6, R5, 0x18 ;  /* 0x0000000506057211 */ /* 0x002fca00078ec0ff */
[----:B------:R-:W-:-:S04]  /*105f0*/  IMAD R6, R2, 0x8, R5 ;  /* 0x0000000802067824 */ /* 0x000fc800078e0205 */
[----:B------:R-:W1:Y:S02]  /*10600*/  SYNCS.PHASECHK.TRANS64.TRYWAIT P4, [R6+URZ+0x64420], R7 ;  /* 0x06442007060075a7 */ /* 0x000e64000808017f */
[----:B-1----:R-:W-:Y:S05]  /*10610*/  @!P4 BRA `(.L_x_142) ;  /* 0x0000000c0004c947 */ /* 0x002fea0003800000 */
.L_x_167:
[----:B-1----:R-:W-:-:S04]  /*10620*/  @P1 IMAD.MOV.U32 R7, RZ, RZ, 0x8100 ;  /* 0x00008100ff071424 */ /* 0x002fc800078e00ff */
[----:B------:R1:W-:Y:S02]  /*10630*/  @P1 SYNCS.ARRIVE.TRANS64 RZ, [R6+URZ+0x64400], R7 ;  /* 0x0644000706ff19a7 */ /* 0x0003e4000800003f */
[----:B-1----:R-:W-:-:S04]  /*10640*/  PRMT R7, R0, 0x9910, RZ ;  /* 0x0000991000077816 */ /* 0x002fc800000000ff */
[----:B------:R-:W-:-:S13]  /*10650*/  ISETP.NE.AND P4, PT, R7, 0x2, PT ;  /* 0x000000020700780c */ /* 0x000fda0003f85270 */
[----:B------:R-:W-:Y:S05]  /*10660*/  @P4 BRA `(.L_x_143) ;  /* 0x0000000000044947 */ /* 0x000fea0003800000 */
[----:B------:R-:W-:Y:S01]  /*10670*/  BPT.TRAP 0x1 ;  /* 0x000000040000795c */ /* 0x000fe20000300000 */
.L_x_143:
[----:B------:R-:W-:Y:S05]  /*10680*/  @P0 BRA `(.L_x_144) ;  /* 0x0000000000040947 */ /* 0x000fea0003800000 */
[----:B------:R-:W-:Y:S01]  /*10690*/  BPT.TRAP 0x1 ;  /* 0x000000040000795c */ /* 0x000fe20000300000 */
.L_x_144:
        /* <DEDUP_REMOVED lines=36> */
.L_x_141:
[----:B------:R-:W-:Y:S05]  /*108e0*/  BSYNC B1 ;  /* 0x0000000000017941 */ /* 0x000fea0003800000 */
.L_x_140:
[----:B------:R-:W-:Y:S01]  /*108f0*/  ISETP.LT.OR P4, PT, R4, 0x8, !P3 ;  /* 0x000000080400780c */ /* 0x000fe20005f81670 */
[----:B------:R-:W-:-:S12]  /*10900*/  BSSY B1, `(.L_x_145) ;  /* 0x000001c000017945 */ /* 0x000fd80003800000 */
[----:B------:R-:W-:Y:S05]  /*10910*/  @P4 BRA `(.L_x_146) ;  /* 0x0000000000684947 */ /* 0x000fea0003800000 */
[----:B------:R-:W1:Y:S01]  /*10920*/  S2R R6, SR_CgaCtaId ;  /* 0x0000000000067919 */ /* 0x000e620000008800 */
[----:B------:R-:W-:Y:S01]  /*10930*/  MOV R5, 0x400 ;  /* 0x0000040000057802 */ /* 0x000fe20000000f00 */
[----:B------:R-:W-:Y:S01]  /*10940*/  ULDC.64 UR6, c[0x0][0x198] ;  /* 0x0000660000067ab9 */ /* 0x000fe20000000a00 */
[C---:B------:R-:W-:Y:S01]  /*10950*/  R2UR UR18, R9.reuse ;  /* 0x00000000091272ca */ /* 0x040fe200000e0000 */
[----:B------:R-:W-:Y:S01]  /*10960*/  UIADD3 UR6, UP0, UR6, 0x5f0, URZ ;  /* 0x000005f006067890 */ /* 0x000fe2000ff1e03f */
[----:B------:R-:W-:Y:S01]  /*10970*/  VIADD R9, R9, 0x1 ;  /* 0x0000000109097836 */ /* 0x000fe20000000000 */
[----:B------:R-:W-:Y:S01]  /*10980*/  UMOV UR8, 0x0 ;  /* 0x0000000000087882 */ /* 0x000fe20000000000 */
[----:B------:R-:W-:Y:S01]  /*10990*/  UMOV UR9, 0x10000000 ;  /* 0x1000000000097882 */ /* 0x000fe20000000000 */
[----:B------:R-:W-:Y:S01]  /*109a0*/  UIADD3.X UR7, URZ, UR7, URZ, UP0, !UPT ;  /* 0x000000073f077290 */ /* 0x000fe200087fe43f */
[----:B------:R-:W-:Y:S01]  /*109b0*/  UMOV UR19, UR44 ;  /* 0x0000002c00137c82 */ /* 0x000fe20008000000 */
[----:B------:R-:W-:-:S06]  /*109c0*/  UMOV UR20, UR45 ;  /* 0x0000002d00147c82 */ /* 0x000fcc0008000000 */
[----:B------:R-:W-:Y:S01]  /*109d0*/  USHF.L.U32 UR18, UR18, 0x6, URZ ;  /* 0x0000000612127899 */ /* 0x000fe2000800063f */
[----:B-1----:R-:W-:-:S05]  /*109e0*/  LEA R5, R6, R5, 0x18 ;  /* 0x0000000506057211 */ /* 0x002fca00078ec0ff */
[C-C-:B------:R-:W-:Y:S02]  /*109f0*/  IMAD R6, R2.reuse, 0x8, R5.reuse ;  /* 0x0000000802067824 */ /* 0x140fe400078e0205 */
[C---:B------:R-:W-:Y:S02]  /*10a00*/  IMAD R5, R2.reuse, 0x100, R5 ;  /* 0x0000010002057824 */ /* 0x040fe400078e0205 */
[----:B------:R-:W-:Y:S01]  /*10a10*/  VIADD R2, R2, 0x1 ;  /* 0x0000000102027836 */ /* 0x000fe20000000000 */
[----:B------:R-:W-:Y:S02]  /*10a20*/  R2UR UR17, R6 ;  /* 0x00000000061172ca */ /* 0x000fe400000e0000 */
[----:B------:R-:W-:Y:S02]  /*10a30*/  R2UR UR16, R5 ;  /* 0x00000000051072ca */ /* 0x000fe400000e0000 */
[----:B------:R-:W-:-:S04]  /*10a40*/  ISETP.NE.AND P4, PT, R2, 0x4, PT ;  /* 0x000000040200780c */ /* 0x000fc80003f85270 */
[----:B------:R-:W-:Y:S02]  /*10a50*/  SEL R6, RZ, 0x1, P4 ;  /* 0x00000001ff067807 */ /* 0x000fe40002000000 */
[----:B------:R-:W-:Y:S02]  /*10a60*/  SEL R2, R2, RZ, P4 ;  /* 0x000000ff02027207 */ /* 0x000fe40002000000 */
[----:B------:R-:W-:Y:S01]  /*10a70*/  LOP3.LUT R3, R3, R6, RZ, 0x3c, !PT ;  /* 0x0000000603037212 */ /* 0x000fe200078e3cff */
[----:B------:R-:W-:Y:S02]  /*10a80*/  UIADD3 UR17, UR17, 0x64400, URZ ;  /* 0x0006440011117890 */ /* 0x000fe4000fffe03f */
[----:B------:R-:W-:-:S09]  /*10a90*/  UIADD3 UR16, UR16, 0x64000, URZ ;  /* 0x0006400010107890 */ /* 0x000fd2000fffe03f */
[----:B------:R1:W-:Y:S02]  /*10aa0*/  UTMALDG.3D [UR16], [UR6], desc[UR8] ;  /* 0x00000810060075b4 */ /* 0x0003e40008011000 */
[----:B-1----:R-:W-:Y:S01]  /*10ab0*/  NOP ;  /* 0x0000000000007918 */ /* 0x002fe20000000000 */
.L_x_146:
[----:B------:R-:W-:Y:S05]  /*10ac0*/  BSYNC B1 ;  /* 0x0000000000017941 */ /* 0x000fea0003800000 */
.L_x_145:
[C---:B------:R-:W-:Y:S01]  /*10ad0*/  ISETP.GT.AND P4, PT, R4.reuse, 0x8, PT ;  /* 0x000000080400780c */ /* 0x040fe20003f84270 */
[----:B------:R-:W-:-:S12]  /*10ae0*/  VIADD R4, R4, 0xfffffffc ;  /* 0xfffffffc04047836 */ /* 0x000fd80000000000 */
[----:B------:R-:W-:Y:S05]  /*10af0*/  @P4 BRA `(.L_x_147) ;  /* 0xfffffff400544947 */ /* 0x000fea000383ffff */
[----:B------:R-:W-:Y:S05]  /*10b00*/  BSYNC B0 ;  /* 0x0000000000007941 */ /* 0x000fea0003800000 */
.L_x_132:
[----:B------:R-:W-:Y:S05]  /*10b10*/  EXIT ;  /* 0x000000000000794d */ /* 0x000fea0003800000 */
.L_x_15:
[----:B--2---:R-:W-:-:S04]  /*10b20*/  IMAD.U32 R3, RZ, RZ, UR8 ;  /* 0x00000008ff037e24 */ /* 0x004fc8000f8e00ff */
[----:B------:R2:W3:Y:S03]  /*10b30*/  SYNCS.PHASECHK.TRANS64.TRYWAIT P1, [R3+URZ+0x64440], R2 ;  /* 0x06444002030075a7 */ /* 0x0004e6000802017f */
[----:B---3--:R-:W-:Y:S05]  /*10b40*/  @!P1 NANOSLEEP.SYNCS 0x989680 ;  /* 0x009896800000995d */ /* 0x008fea0003900000 */
[----:B------:R-:W3:Y:S02]  /*10b50*/  @!P1 SYNCS.PHASECHK.TRANS64 P1, [R3+URZ+0x64440], R2 ;  /* 0x06444002030095a7 */ /* 0x000ee4000802007f */
[----:B---3--:R-:W-:Y:S05]  /*10b60*/  @!P1 BRA `(.L_x_15) ;  /* 0xfffffffc00ec9947 */ /* 0x008fea000383ffff */
[----:B------:R-:W-:Y:S05]  /*10b70*/  BRA `(.L_x_148) ;  /* 0xffffff0000bc7947 */ /* 0x000fea000383ffff */
.L_x_17:
[----:B--2---:R-:W-:-:S04]  /*10b80*/  IMAD.U32 R3, RZ, RZ, UR8 ;  /* 0x00000008ff037e24 */ /* 0x004fc8000f8e00ff */
[----:B------:R2:W3:Y:S03]  /*10b90*/  SYNCS.PHASECHK.TRANS64.TRYWAIT P1, [R3+URZ+0x64448], R2 ;  /* 0x06444802030075a7 */ /* 0x0004e6000802017f */
[----:B---3--:R-:W-:Y:S05]  /*10ba0*/  @!P1 NANOSLEEP.SYNCS 0x989680 ;  /* 0x009896800000995d */ /* 0x008fea0003900000 */
[----:B------:R-:W3:Y:S02]  /*10bb0*/  @!P1 SYNCS.PHASECHK.TRANS64 P1, [R3+URZ+0x64448], R2 ;  /* 0x06444802030095a7 */ /* 0x000ee4000802007f */
[----:B---3--:R-:W-:Y:S05]  /*10bc0*/  @!P1 BRA `(.L_x_17) ;  /* 0xfffffffc00ec9947 */ /* 0x008fea000383ffff */
[----:B------:R-:W-:Y:S05]  /*10bd0*/  BRA `(.L_x_149) ;  /* 0xffffff0000c87947 */ /* 0x000fea000383ffff */
.L_x_20:
[----:B-1----:R-:W-:-:S04]  /*10be0*/  IMAD.U32 R2, RZ, RZ, UR14 ;  /* 0x0000000eff027e24 */ /* 0x002fc8000f8e00ff */
[----:B------:R1:W2:Y:S03]  /*10bf0*/  SYNCS.PHASECHK.TRANS64.TRYWAIT P1, [R2+URZ+0x64400], R0 ;  /* 0x06440000020075a7 */ /* 0x0002a6000802017f */
[----:B--2---:R-:W-:Y:S05]  /*10c00*/  @!P1 NANOSLEEP.SYNCS 0x989680 ;  /* 0x009896800000995d */ /* 0x004fea0003900000 */
[----:B------:R-:W2:Y:S02]  /*10c10*/  @!P1 SYNCS.PHASECHK.TRANS64 P1, [R2+URZ+0x64400], R0 ;  /* 0x06440000020095a7 */ /* 0x000ea4000802007f */
[----:B--2---:R-:W-:Y:S05]  /*10c20*/  @!P1 BRA `(.L_x_20) ;  /* 0xfffffffc00ec9947 */ /* 0x004fea000383ffff */
[----:B------:R-:W-:Y:S05]  /*10c30*/  BRA `(.L_x_150) ;  /* 0xffffff1400807947 */ /* 0x000fea000383ffff */
.L_x_22:
[----:B-1----:R-:W-:-:S04]  /*10c40*/  IMAD.U32 R2, RZ, RZ, UR16 ;  /* 0x00000010ff027e24 */ /* 0x002fc8000f8e00ff */
[----:B------:R1:W2:Y:S03]  /*10c50*/  SYNCS.PHASECHK.TRANS64.TRYWAIT P1, [R2+URZ+0x64400], R0 ;  /* 0x06440000020075a7 */ /* 0x0002a6000802017f */
[----:B--2---:R-:W-:Y:S05]  /*10c60*/  @!P1 NANOSLEEP.SYNCS 0x989680 ;  /* 0x009896800000995d */ /* 0x004fea0003900000 */
[----:B------:R-:W2:Y:S02]  /*10c70*/  @!P1 SYNCS.PHASECHK.TRANS64 P1, [R2+URZ+0x64400], R0 ;  /* 0x06440000020095a7 */ /* 0x000ea4000802007f */
[----:B--2---:R-:W-:Y:S05]  /*10c80*/  @!P1 BRA `(.L_x_22) ;  /* 0xfffffffc00ec9947 */ /* 0x004fea000383ffff */
[----:B------:R-:W-:Y:S05]  /*10c90*/  BRA `(.L_x_151) ;  /* 0xffffff1c00807947 */ /* 0x000fea000383ffff */
.L_x_23:
[----:B-1----:R-:W-:-:S04]  /*10ca0*/  IMAD.U32 R0, RZ, RZ, UR15 ;  /* 0x0000000fff007e24 */ /* 0x002fc8000f8e00ff */
[----:B------:R1:W2:Y:S03]  /*10cb0*/  SYNCS.PHASECHK.TRANS64.TRYWAIT P1, [R0+URZ], R4 ;  /* 0x00000004000075a7 */ /* 0x0002a6000802017f */
[----:B--2---:R-:W-:Y:S05]  /*10cc0*/  @!P1 NANOSLEEP.SYNCS 0x989680 ;  /* 0x009896800000995d */ /* 0x004fea0003900000 */
[----:B------:R-:W2:Y:S02]  /*10cd0*/  @!P1 SYNCS.PHASECHK.TRANS64 P1, [R0+URZ], R4 ;  /* 0x00000004000095a7 */ /* 0x000ea4000802007f */
[----:B--2---:R-:W-:Y:S05]  /*10ce0*/  @!P1 BRA `(.L_x_23) ;  /* 0xfffffffc00ec9947 */ /* 0x004fea000383ffff */
[----:B------:R-:W-:Y:S05]  /*10cf0*/  BRA `(.L_x_152) ;  /* 0xffffff2c004c7947 */ /* 0x000fea000383ffff */
.L_x_25:
[----:B-1----:R-:W-:-:S04]  /*10d00*/  IMAD.U32 R7, RZ, RZ, UR14 ;  /* 0x0000000eff077e24 */ /* 0x002fc8000f8e00ff */
[----:B------:R1:W2:Y:S03]  /*10d10*/  SYNCS.PHASECHK.TRANS64.TRYWAIT P1, [R7+URZ+0x644a0], R6 ;  /* 0x0644a006070075a7 */ /* 0x0002a6000802017f */
[----:B--2---:R-:W-:Y:S05]  /*10d20*/  @!P1 NANOSLEEP.SYNCS 0x989680 ;  /* 0x009896800000995d */ /* 0x004fea0003900000 */
[----:B------:R-:W2:Y:S02]  /*10d30*/  @!P1 SYNCS.PHASECHK.TRANS64 P1, [R7+URZ+0x644a0], R6 ;  /* 0x0644a006070095a7 */ /* 0x000ea4000802007f */
[----:B--2---:R-:W-:Y:S05]  /*10d40*/  @!P1 BRA `(.L_x_25) ;  /* 0xfffffffc00ec9947 */ /* 0x004fea000383ffff */
[----:B------:R-:W-:Y:S05]  /*10d50*/  BRA `(.L_x_24) ;  /* 0xffffff4800207947 */ /* 0x000fea000383ffff */
.L_x_29:
[----:B---3--:R-:W-:-:S04]  /*10d60*/  IMAD.U32 R2, RZ, RZ, UR14 ;  /* 0x0000000eff027e24 */ /* 0x008fc8000f8e00ff */
[----:B------:R3:W4:Y:S03]  /*10d70*/  SYNCS.PHASECHK.TRANS64.TRYWAIT P1, [R2+URZ+0x64490], R0 ;  /* 0x06449000020075a7 */ /* 0x000726000802017f */
[----:B----4-:R-:W-:Y:S05]  /*10d80*/  @!P1 NANOSLEEP.SYNCS 0x989680 ;  /* 0x009896800000995d */ /* 0x010fea0003900000 */
[----:B------:R-:W4:Y:S02]  /*10d90*/  @!P1 SYNCS.PHASECHK.TRANS64 P1, [R2+URZ+0x64490], R0 ;  /* 0x06449000020095a7 */ /* 0x000f24000802007f */
[----:B----4-:R-:W-:Y:S05]  /*10da0*/  @!P1 BRA `(.L_x_29) ;  /* 0xfffffffc00ec9947 */ /* 0x010fea000383ffff */
[----:B------:R-:W-:Y:S05]  /*10db0*/  BRA `(.L_x_153) ;  /* 0xffffff50004c7947 */ /* 0x000fea000383ffff */
.L_x_32:
[----:B--2---:R-:W-:-:S04]  /*10dc0*/  IMAD.U32 R2, RZ, RZ, UR14 ;  /* 0x0000000eff027e24 */ /* 0x004fc8000f8e00ff */
[----:B------:R2:W3:Y:S03]  /*10dd0*/  SYNCS.PHASECHK.TRANS64.TRYWAIT P1, [R2+URZ], R0 ;  /* 0x00000000020075a7 */ /* 0x0004e6000802017f */
[----:B---3--:R-:W-:Y:S05]  /*10de0*/  @!P1 NANOSLEEP.SYNCS 0x989680 ;  /* 0x009896800000995d */ /* 0x008fea0003900000 */
[----:B------:R-:W3:Y:S02]  /*10df0*/  @!P1 SYNCS.PHASECHK.TRANS64 P1, [R2+URZ], R0 ;  /* 0x00000000020095a7 */ /* 0x000ee4000802007f */
[----:B---3--:R-:W-:Y:S05]  /*10e00*/  @!P1 BRA `(.L_x_32) ;  /* 0xfffffffc00ec9947 */ /* 0x008fea000383ffff */
[----:B------:R-:W-:Y:S05]  /*10e10*/  BRA `(.L_x_154) ;  /* 0xffffff50005c7947 */ /* 0x000fea000383ffff */
.L_x_34:
[----:B--2---:R-:W-:-:S04]  /*10e20*/  IMAD.U32 R2, RZ, RZ, UR18 ;  /* 0x00000012ff027e24 */ /* 0x004fc8000f8e00ff */
[----:B------:R2:W3:Y:S03]  /*10e30*/  SYNCS.PHASECHK.TRANS64.TRYWAIT P2, [R2+URZ+0x64490], R0 ;  /* 0x06449000020075a7 */ /* 0x0004e6000804017f */
[----:B---3--:R-:W-:Y:S05]  /*10e40*/  @!P2 NANOSLEEP.SYNCS 0x989680 ;  /* 0x009896800000a95d */ /* 0x008fea0003900000 */
[----:B------:R-:W3:Y:S02]  /*10e50*/  @!P2 SYNCS.PHASECHK.TRANS64 P2, [R2+URZ+0x64490], R0 ;  /* 0x064490000200a5a7 */ /* 0x000ee4000804007f */
[----:B---3--:R-:W-:Y:S05]  /*10e60*/  @!P2 BRA `(.L_x_34) ;  /* 0xfffffffc00eca947 */ /* 0x008fea000383ffff */
[----:B------:R-:W-:Y:S05]  /*10e70*/  BRA `(.L_x_155) ;  /* 0xffffff5c00747947 */ /* 0x000fea000383ffff */
.L_x_46:
[----:B--2-4-:R-:W-:-:S04]  /*10e80*/  IMAD.U32 R3, RZ, RZ, UR4 ;  /* 0x00000004ff037e24 */ /* 0x014fc8000f8e00ff */
[----:B------:R2:W3:Y:S03]  /*10e90*/  SYNCS.PHASECHK.TRANS64.TRYWAIT P0, [R3+URZ+0x64490], R0 ;  /* 0x06449000030075a7 */ /* 0x0004e6000800017f */
[----:B---3--:R-:W-:Y:S05]  /*10ea0*/  @!P0 NANOSLEEP.SYNCS 0x989680 ;  /* 0x009896800000895d */ /* 0x008fea0003900000 */
[----:B------:R-:W3:Y:S02]  /*10eb0*/  @!P0 SYNCS.PHASECHK.TRANS64 P0, [R3+URZ+0x64490], R0 ;  /* 0x06449000030085a7 */ /* 0x000ee4000800007f */
[----:B---3--:R-:W-:Y:S05]  /*10ec0*/  @!P0 BRA `(.L_x_46) ;  /* 0xfffffffc00ec8947 */ /* 0x008fea000383ffff */
[----:B------:R-:W-:Y:S05]  /*10ed0*/  BRA `(.L_x_156) ;  /* 0xffffff7c00bc7947 */ /* 0x000fea000383ffff */
.L_x_48:
[----:B--2-4-:R-:W-:-:S04]  /*10ee0*/  IMAD.U32 R2, RZ, RZ, UR7 ;  /* 0x00000007ff027e24 */ /* 0x014fc8000f8e00ff */
[----:B------:R2:W3:Y:S03]  /*10ef0*/  SYNCS.PHASECHK.TRANS64.TRYWAIT P0, [R2+URZ+0x64490], R0 ;  /* 0x06449000020075a7 */ /* 0x0004e6000800017f */
[----:B---3--:R-:W-:Y:S05]  /*10f00*/  @!P0 NANOSLEEP.SYNCS 0x989680 ;  /* 0x009896800000895d */ /* 0x008fea0003900000 */
[----:B------:R-:W3:Y:S02]  /*10f10*/  @!P0 SYNCS.PHASECHK.TRANS64 P0, [R2+URZ+0x64490], R0 ;  /* 0x06449000020085a7 */ /* 0x000ee4000800007f */
[----:B---3--:R-:W-:Y:S05]  /*10f20*/  @!P0 BRA `(.L_x_48) ;  /* 0xfffffffc00ec8947 */ /* 0x008fea000383ffff */
[----:B------:R-:W-:Y:S05]  /*10f30*/  BRA `(.L_x_157) ;  /* 0xffffff7c00d47947 */ /* 0x000fea000383ffff */
.L_x_49:
[----:B--2-4-:R-:W-:-:S04]  /*10f40*/  IMAD.U32 R2, RZ, RZ, UR4 ;  /* 0x00000004ff027e24 */ /* 0x014fc8000f8e00ff */
[----:B------:R2:W3:Y:S03]  /*10f50*/  SYNCS.PHASECHK.TRANS64.TRYWAIT P0, [R2+URZ+0x644a0], R0 ;  /* 0x0644a000020075a7 */ /* 0x0004e6000800017f */
[----:B---3--:R-:W-:Y:S05]  /*10f60*/  @!P0 NANOSLEEP.SYNCS 0x989680 ;  /* 0x009896800000895d */ /* 0x008fea0003900000 */
[----:B------:R-:W3:Y:S02]  /*10f70*/  @!P0 SYNCS.PHASECHK.TRANS64 P0, [R2+URZ+0x644a0], R0 ;  /* 0x0644a000020085a7 */ /* 0x000ee4000800007f */
[----:B---3--:R-:W-:Y:S05]  /*10f80*/  @!P0 BRA `(.L_x_49) ;  /* 0xfffffffc00ec8947 */ /* 0x008fea000383ffff */
[----:B------:R-:W-:Y:S05]  /*10f90*/  BRA `(.L_x_158) ;  /* 0xffffff7c00d47947 */ /* 0x000fea000383ffff */
.L_x_91:
[----:B-1----:R-:W-:-:S04]  /*10fa0*/  IMAD.U32 R5, RZ, RZ, UR8 ;  /* 0x00000008ff057e24 */ /* 0x002fc8000f8e00ff */
[----:B------:R1:W2:Y:S03]  /*10fb0*/  SYNCS.PHASECHK.TRANS64.TRYWAIT P1, [R5+URZ+0x64480], R6 ;  /* 0x06448006050075a7 */ /* 0x0002a6000802017f */
[----:B--2---:R-:W-:Y:S05]  /*10fc0*/  @!P1 NANOSLEEP.SYNCS 0x989680 ;  /* 0x009896800000995d */ /* 0x004fea0003900000 */
[----:B------:R-:W2:Y:S02]  /*10fd0*/  @!P1 SYNCS.PHASECHK.TRANS64 P1, [R5+URZ+0x64480], R6 ;  /* 0x06448006050095a7 */ /* 0x000ea4000802007f */
[----:B--2---:R-:W-:Y:S05]  /*10fe0*/  @!P1 BRA `(.L_x_91) ;  /* 0xfffffffc00ec9947 */ /* 0x004fea000383ffff */
[----:B------:R-:W-:Y:S05]  /*10ff0*/  BRA `(.L_x_159) ;  /* 0xffffffb800247947 */ /* 0x000fea000383ffff */
.L_x_104:
[----:B-1----:R1:W4:Y:S02]  /*11000*/  SYNCS.PHASECHK.TRANS64.TRYWAIT P0, [R4+URZ+0x64460], R3 ;  /* 0x06446003040075a7 */ /* 0x002324000800017f */
[----:B----4-:R-:W-:Y:S05]  /*11010*/  @!P0 NANOSLEEP.SYNCS 0x989680 ;  /* 0x009896800000895d */ /* 0x010fea0003900000 */
[----:B------:R-:W4:Y:S02]  /*11020*/  @!P0 SYNCS.PHASECHK.TRANS64 P0, [R4+URZ+0x64460], R3 ;  /* 0x06446003040085a7 */ /* 0x000f24000800007f */
[----:B----4-:R-:W-:Y:S05]  /*11030*/  @!P0 BRA `(.L_x_104) ;  /* 0xfffffffc00f08947 */ /* 0x010fea000383ffff */
[----:B------:R-:W-:Y:S05]  /*11040*/  BRA `(.L_x_160) ;  /* 0xffffffd800187947 */ /* 0x000fea000383ffff */
.L_x_109:
[----:B-1----:R1:W2:Y:S02]  /*11050*/  SYNCS.PHASECHK.TRANS64.TRYWAIT P0, [R5+URZ+0x64420], R2 ;  /* 0x06442002050075a7 */ /* 0x0022a4000800017f */
[----:B--2---:R-:W-:Y:S05]  /*11060*/  @!P0 NANOSLEEP.SYNCS 0x989680 ;  /* 0x009896800000895d */ /* 0x004fea0003900000 */
[----:B------:R-:W2:Y:S02]  /*11070*/  @!P0 SYNCS.PHASECHK.TRANS64 P0, [R5+URZ+0x64420], R2 ;  /* 0x06442002050085a7 */ /* 0x000ea4000800007f */
[----:B--2---:R-:W-:Y:S05]  /*11080*/  @!P0 BRA `(.L_x_109) ;  /* 0xfffffffc00f08947 */ /* 0x004fea000383ffff */
[----:B------:R-:W-:Y:S05]  /*11090*/  BRA `(.L_x_161) ;  /* 0xffffffd800e47947 */ /* 0x000fea000383ffff */
.L_x_114:
[----:B-1----:R1:W2:Y:S02]  /*110a0*/  SYNCS.PHASECHK.TRANS64.TRYWAIT P0, [R5+URZ+0x64460], R6 ;  /* 0x06446006050075a7 */ /* 0x0022a4000800017f */
[----:B--2---:R-:W-:Y:S05]  /*110b0*/  @!P0 NANOSLEEP.SYNCS 0x989680 ;  /* 0x009896800000895d */ /* 0x004fea0003900000 */
[----:B------:R-:W2:Y:S02]  /*110c0*/  @!P0 SYNCS.PHASECHK.TRANS64 P0, [R5+URZ+0x64460], R6 ;  /* 0x06446006050085a7 */ /* 0x000ea4000800007f */
[----:B--2---:R-:W-:Y:S05]  /*110d0*/  @!P0 BRA `(.L_x_114) ;  /* 0xfffffffc00f08947 */ /* 0x004fea000383ffff */
[----:B------:R-:W-:Y:S05]  /*110e0*/  BRA `(.L_x_162) ;  /* 0xffffffdc00d87947 */ /* 0x000fea000383ffff */
.L_x_119:
[----:B-1----:R1:W2:Y:S02]  /*110f0*/  SYNCS.PHASECHK.TRANS64.TRYWAIT P0, [R6+URZ+0x64460], R7 ;  /* 0x06446007060075a7 */ /* 0x0022a4000800017f */
[----:B--2---:R-:W-:Y:S05]  /*11100*/  @!P0 NANOSLEEP.SYNCS 0x989680 ;  /* 0x009896800000895d */ /* 0x004fea0003900000 */
[----:B------:R-:W2:Y:S02]  /*11110*/  @!P0 SYNCS.PHASECHK.TRANS64 P0, [R6+URZ+0x64460], R7 ;  /* 0x06446007060085a7 */ /* 0x000ea4000800007f */
[----:B--2---:R-:W-:Y:S05]  /*11120*/  @!P0 BRA `(.L_x_119) ;  /* 0xfffffffc00f08947 */ /* 0x004fea000383ffff */
[----:B------:R-:W-:Y:S05]  /*11130*/  BRA `(.L_x_163) ;  /* 0xffffffe000b47947 */ /* 0x000fea000383ffff */
.L_x_124:
[----:B-1----:R1:W2:Y:S02]  /*11140*/  SYNCS.PHASECHK.TRANS64.TRYWAIT P0, [R6+URZ+0x64420], R9 ;  /* 0x06442009060075a7 */ /* 0x0022a4000800017f */
[----:B--2---:R-:W-:Y:S05]  /*11150*/  @!P0 NANOSLEEP.SYNCS 0x989680 ;  /* 0x009896800000895d */ /* 0x004fea0003900000 */
[----:B------:R-:W2:Y:S02]  /*11160*/  @!P0 SYNCS.PHASECHK.TRANS64 P0, [R6+URZ+0x64420], R9 ;  /* 0x06442009060085a7 */ /* 0x000ea4000800007f */
[----:B--2---:R-:W-:Y:S05]  /*11170*/  @!P0 BRA `(.L_x_124) ;  /* 0xfffffffc00f08947 */ /* 0x004fea000383ffff */
[----:B------:R-:W-:Y:S05]  /*11180*/  BRA `(.L_x_164) ;  /* 0xffffffe400a47947 */ /* 0x000fea000383ffff */
.L_x_129:
[----:B-1----:R1:W2:Y:S02]  /*11190*/  SYNCS.PHASECHK.TRANS64.TRYWAIT P0, [R6+URZ+0x64460], R5 ;  /* 0x06446005060075a7 */ /* 0x0022a4000800017f */
[----:B--2---:R-:W-:Y:S05]  /*111a0*/  @!P0 NANOSLEEP.SYNCS 0x989680 ;  /* 0x009896800000895d */ /* 0x004fea0003900000 */
[----:B------:R-:W2:Y:S02]  /*111b0*/  @!P0 SYNCS.PHASECHK.TRANS64 P0, [R6+URZ+0x64460], R5 ;  /* 0x06446005060085a7 */ /* 0x000ea4000800007f */
[----:B--2---:R-:W-:Y:S05]  /*111c0*/  @!P0 BRA `(.L_x_129) ;  /* 0xfffffffc00f08947 */ /* 0x004fea000383ffff */
[----:B------:R-:W-:Y:S05]  /*111d0*/  BRA `(.L_x_165) ;  /* 0xffffffe800a47947 */ /* 0x000fea000383ffff */
.L_x_135:
[----:B-1----:R1:W2:Y:S02]  /*111e0*/  SYNCS.PHASECHK.TRANS64.TRYWAIT P4, [R6+URZ+0x64420], R5 ;  /* 0x06442005060075a7 */ /* 0x0022a4000808017f */
[----:B--2---:R-:W-:Y:S05]  /*111f0*/  @!P4 NANOSLEEP.SYNCS 0x989680 ;  /* 0x009896800000c95d */ /* 0x004fea0003900000 */
[----:B------:R-:W2:Y:S02]  /*11200*/  @!P4 SYNCS.PHASECHK.TRANS64 P4, [R6+URZ+0x64420], R5 ;  /* 0x064420050600c5a7 */ /* 0x000ea4000808007f */
[----:B--2---:R-:W-:Y:S05]  /*11210*/  @!P4 BRA `(.L_x_135) ;  /* 0xfffffffc00f0c947 */ /* 0x004fea000383ffff */
[----:B------:R-:W-:Y:S05]  /*11220*/  BRA `(.L_x_166) ;  /* 0xffffffec00ac7947 */ /* 0x000fea000383ffff */
.L_x_142:
[----:B-1----:R1:W2:Y:S02]  /*11230*/  SYNCS.PHASECHK.TRANS64.TRYWAIT P4, [R6+URZ+0x64420], R7 ;  /* 0x06442007060075a7 */ /* 0x0022a4000808017f */
[----:B--2---:R-:W-:Y:S05]  /*11240*/  @!P4 NANOSLEEP.SYNCS 0x989680 ;  /* 0x009896800000c95d */ /* 0x004fea0003900000 */
[----:B------:R-:W2:Y:S02]  /*11250*/  @!P4 SYNCS.PHASECHK.TRANS64 P4, [R6+URZ+0x64420], R7 ;  /* 0x064420070600c5a7 */ /* 0x000ea4000808007f */
[----:B--2---:R-:W-:Y:S05]  /*11260*/  @!P4 BRA `(.L_x_142) ;  /* 0xfffffffc00f0c947 */ /* 0x004fea000383ffff */
[----:B------:R-:W-:Y:S05]  /*11270*/  BRA `(.L_x_167) ;  /* 0xfffffff000e87947 */ /* 0x000fea000383ffff */
.L_x_168:
[----:B------:R-:W-:-:S00]  /*11280*/  BRA `(.L_x_168) ;  /* 0xfffffffc00fc7947 */ /* 0x000fc0000383ffff */
[----:B------:R-:W-:-:S00]  /*11290*/  NOP ;  /* 0x0000000000007918 */ /* 0x000fc00000000000 */
        /* <DEDUP_REMOVED lines=14> */
.L_x_169:


//--------------------- .nv.global.init           --------------------------
	.section	.nv.global.init,"aw",@progbits
.nv.global.init:
	.type		$str$24,@object
	.size		$str$24,($str$25 - $str$24)
$str$24:
        /*0000*/ 	.byte	0x28, 0x61, 0x64, 0x64, 0x72, 0x65, 0x73, 0x73, 0x20, 0x26, 0x20, 0x6d, 0x61, 0x73, 0x6b, 0x29
        /*0010*/ 	.byte	0x20, 0x3d, 0x3d, 0x20, 0x30, 0x00
	.type		$str$25,@object
	.size		$str$25,(__unnamed_1 - $str$25)
$str$25:
        /*0016*/ 	.byte	0x2f, 0x74, 0x6d, 0x70, 0x2f, 0x63, 0x75, 0x74, 0x6c, 0x61, 0x73, 0x73, 0x5f, 0x73, 0x77, 0x65
        /*0026*/ 	.byte	0x65, 0x70, 0x5f, 0x73, 0x72, 0x63, 0x2f, 0x69, 0x6e, 0x63, 0x6c, 0x75, 0x64, 0x65, 0x2f, 0x63
        /*0036*/ 	.byte	0x75, 0x74, 0x65, 0x2f, 0x70, 0x6f, 0x69, 0x6e, 0x74, 0x65, 0x72, 0x5f, 0x66, 0x6c, 0x61, 0x67
        /*0046*/ 	.byte	0x67, 0x65, 0x64, 0x2e, 0x68, 0x70, 0x70, 0x00
	.type		__unnamed_1,@object
	.size		__unnamed_1,(__unnamed_2 - __unnamed_1)
__unnamed_1:
        /* <DEDUP_REMOVED lines=28> */
        /*020e*/ 	.byte	0x3e, 0x3e, 0x3e, 0x3e, 0x3e, 0x5d, 0x00
	.type		__unnamed_2,@object
	.size		__unnamed_2,(.L_1 - __unnamed_2)
__unnamed_2:
        /* <DEDUP_REMOVED lines=29> */
.L_1:


//--------------------- .nv.shared._ZN7cutlass13device_kernelINS_4fmha6kernel28FmhaKernelTmaWarpSpecializedINS1_10collective33FmhaBwdMainloopTmaWarpSpecializedINS_6half_tEfN4cute5tupleIJNS7_1CILi64EEENS9_ILi128EEENS9_ILi256EEEEEENS4_16FusionBwdAdapterINS4_14ResidualFusionEEEJEEENS4_17FmhaBwdEpilogueKVIS6_fNS8_IJSA_SC_SA_EEEEENS2_23TileSchedulerBwdAdapterINS2_23IndividualTileSchedulerEEEJEEEEEvNT_6ParamsE --------------------------
	.section	.nv.shared._ZN7cutlass13device_kernelINS_4fmha6kernel28FmhaKernelTmaWarpSpecializedINS1_10collective33FmhaBwdMainloopTmaWarpSpecializedINS_6half_tEfN4cute5tupleIJNS7_1CILi64EEENS9_ILi128EEENS9_ILi256EEEEEENS4_16FusionBwdAdapterINS4_14ResidualFusionEEEJEEENS4_17FmhaBwdEpilogueKVIS6_fNS8_IJSA_SC_SA_EEEEENS2_23TileSchedulerBwdAdapterINS2_23IndividualTileSchedulerEEEJEEEEEvNT_6ParamsE,"aw",@nobits
	.sectionflags	@""
	.align	16
	.zero		1024


//--------------------- .nv.shared.reserved.0     --------------------------
	.section	.nv.shared.reserved.0,"aw",@nobits
	.weak		__nv_reservedSMEM_offset_0_alias
	.size		__nv_reservedSMEM_offset_0_alias, 0, 0
	.other		__nv_reservedSMEM_offset_0_alias,@"STO_CUDA_RESERVED_SHARED STV_DEFAULT"
__nv_reservedSMEM_offset_0_alias:
	.zero		0


//--------------------- .nv.global                --------------------------
	.section	.nv.global,"aw",@nobits
.nv.global:
	.type		_ZN39_INTERNAL_fcc46e16_4_k_cu_005f87c6_41824cute1_E,@object
	.size		_ZN39_INTERNAL_fcc46e16_4_k_cu_005f87c6_41824cute1_E,(_ZN39_INTERNAL_fcc46e16_4_k_cu_005f87c6_41824cuda3std3__45__cpo6cbeginE - _ZN39_INTERNAL_fcc46e16_4_k_cu_005f87c6_41824cute1_E)
_ZN39_INTERNAL_fcc46e16_4_k_cu_005f87c6_41824cute1_E:
	.zero		1
	.type		_ZN39_INTERNAL_fcc46e16_4_k_cu_005f87c6_41824cuda3std3__45__cpo6cbeginE,@object
	.size		_ZN39_INTERNAL_fcc46e16_4_k_cu_005f87c6_41824cuda3std3__45__cpo6cbeginE,(_ZN39_INTERNAL_fcc46e16_4_k_cu_005f87c6_41824cuda3std3__48in_placeE - _ZN39_INTERNAL_fcc46e16_4_k_cu_005f87c6_41824cuda3std3__45__cpo6cbeginE)
_ZN39_INTERNAL_fcc46e16_4_k_cu_005f87c6_41824cuda3std3__45__cpo6cbeginE:
	.zero		1
	.type		_ZN39_INTERNAL_fcc46e16_4_k_cu_005f87c6_41824cuda3std3__48in_placeE,@object
	.size		_ZN39_INTERNAL_fcc46e16_4_k_cu_005f87c6_41824cuda3std3__48in_placeE,(_ZN39_INTERNAL_fcc46e16_4_k_cu_005f87c6_41824cuda3std6ranges3__45__cpo9iter_moveE - _ZN39_INTERNAL_fcc46e16_4_k_cu_005f87c6_41824cuda3std3__48in_placeE)
_ZN39_INTERNAL_fcc46e16_4_k_cu_005f87c6_41824cuda3std3__48in_placeE:
	.zero		1
	.type		_ZN39_INTERNAL_fcc46e16_4_k_cu_005f87c6_41824cuda3std6ranges3__45__cpo9iter_moveE,@object
	.size		_ZN39_INTERNAL_fcc46e16_4_k_cu_005f87c6_41824cuda3std6ranges3__45__cpo9iter_moveE,(_ZN39_INTERNAL_fcc46e16_4_k_cu_005f87c6_41824cuda3std3__45__cpo5beginE - _ZN39_INTERNAL_fcc46e16_4_k_cu_005f87c6_41824cuda3std6ranges3__45__cpo9iter_moveE)
_ZN39_INTERNAL_fcc46e16_4_k_cu_005f87c6_41824cuda3std6ranges3__45__cpo9iter_moveE:
	.zero		1
	.type		_ZN39_INTERNAL_fcc46e16_4_k_cu_005f87c6_41824cuda3std3__45__cpo5beginE,@object
	.size		_ZN39_INTERNAL_fcc46e16_4_k_cu_005f87c6_41824cuda3std3__45__cpo5beginE,(_ZN39_INTERNAL_fcc46e16_4_k_cu_005f87c6_41824cuda3std3__441_GLOBAL__N__fcc46e16_4_k_cu_005f87c6_41826ignoreE - _ZN39_INTERNAL_fcc46e16_4_k_cu_005f87c6_41824cuda3std3__45__cpo5beginE)
_ZN39_INTERNAL_fcc46e16_4_k_cu_005f87c6_41824cuda3std3__45__cpo5beginE:
	.zero		1
	.type		_ZN39_INTERNAL_fcc46e16_4_k_cu_005f87c6_41824cuda3std3__441_GLOBAL__N__fcc46e16_4_k_cu_005f87c6_41826ignoreE,@object
	.size		_ZN39_INTERNAL_fcc46e16_4_k_cu_005f87c6_41824cuda3std3__441_GLOBAL__N__fcc46e16_4_k_cu_005f87c6_41826ignoreE,(_ZN39_INTERNAL_fcc46e16_4_k_cu_005f87c6_41824cute7productE - _ZN39_INTERNAL_fcc46e16_4_k_cu_005f87c6_41824cuda3std3__441_GLOBAL__N__fcc46e16_4_k_cu_005f87c6_41826ignoreE)
_ZN39_INTERNAL_fcc46e16_4_k_cu_005f87c6_41824cuda3std3__441_GLOBAL__N__fcc46e16_4_k_cu_005f87c6_41826ignoreE:
	.zero		1
	.type		_ZN39_INTERNAL_fcc46e16_4_k_cu_005f87c6_41824cute7productE,@object
	.size		_ZN39_INTERNAL_fcc46e16_4_k_cu_005f87c6_41824cute7productE,(_ZN39_INTERNAL_fcc46e16_4_k_cu_005f87c6_41824cuda3std3__45__cpo3endE - _ZN39_INTERNAL_fcc46e16_4_k_cu_005f87c6_41824cute7productE)
_ZN39_INTERNAL_fcc46e16_4_k_cu_005f87c6_41824cute7productE:
	.zero		1
	.type		_ZN39_INTERNAL_fcc46e16_4_k_cu_005f87c6_41824cuda3std3__45__cpo3endE,@object
	.size		_ZN39_INTERNAL_fcc46e16_4_k_cu_005f87c6_41824cuda3std3__45__cpo3endE,(_ZN39_INTERNAL_fcc46e16_4_k_cu_005f87c6_41824cuda3std3__419piecewise_constructE - _ZN39_INTERNAL_fcc46e16_4_k_cu_005f87c6_41824cuda3std3__45__cpo3endE)
_ZN39_INTERNAL_fcc46e16_4_k_cu_005f87c6_41824cuda3std3__45__cpo3endE:
	.zero		1
	.type		_ZN39_INTERNAL_fcc46e16_4_k_cu_005f87c6_41824cuda3std3__419piecewise_constructE,@object
	.size		_ZN39_INTERNAL_fcc46e16_4_k_cu_005f87c6_41824cuda3std3__419piecewise_constructE,(_ZN39_INTERNAL_fcc46e16_4_k_cu_005f87c6_41824cuda3std3__45__cpo4cendE - _ZN39_INTERNAL_fcc46e16_4_k_cu_005f87c6_41824cuda3std3__419piecewise_constructE)
_ZN39_INTERNAL_fcc46e16_4_k_cu_005f87c6_41824cuda3std3__419piecewise_constructE:
	.zero		1
	.type		_ZN39_INTERNAL_fcc46e16_4_k_cu_005f87c6_41824cuda3std3__45__cpo4cendE,@object
	.size		_ZN39_INTERNAL_fcc46e16_4_k_cu_005f87c6_41824cuda3std3__45__cpo4cendE,(_ZN39_INTERNAL_fcc46e16_4_k_cu_005f87c6_41824cuda3std6ranges3__45__cpo4swapE - _ZN39_INTERNAL_fcc46e16_4_k_cu_005f87c6_41824cuda3std3__45__cpo4cendE)
_ZN39_INTERNAL_fcc46e16_4_k_cu_005f87c6_41824cuda3std3__45__cpo4cendE:
	.zero		1
	.type		_ZN39_INTERNAL_fcc46e16_4_k_cu_005f87c6_41824cuda3std6ranges3__45__cpo4swapE,@object
	.size		_ZN39_INTERNAL_fcc46e16_4_k_cu_005f87c6_41824cuda3std6ranges3__45__cpo4swapE,(.L_9 - _ZN39_INTERNAL_fcc46e16_4_k_cu_005f87c6_41824cuda3std6ranges3__45__cpo4swapE)
_ZN39_INTERNAL_fcc46e16_4_k_cu_005f87c6_41824cuda3std6ranges3__45__cpo4swapE:
	.zero		1
.L_9:


//--------------------- .nv.constant0._ZN7cutlass13device_kernelINS_4fmha6kernel28FmhaKernelTmaWarpSpecializedINS1_10collective33FmhaBwdMainloopTmaWarpSpecializedINS_6half_tEfN4cute5tupleIJNS7_1CILi64EEENS9_ILi128EEENS9_ILi256EEEEEENS4_16FusionBwdAdapterINS4_14ResidualFusionEEEJEEENS4_17FmhaBwdEpilogueKVIS6_fNS8_IJSA_SC_SA_EEEEENS2_23TileSchedulerBwdAdapterINS2_23IndividualTileSchedulerEEEJEEEEEvNT_6ParamsE --------------------------
	.section	.nv.constant0._ZN7cutlass13device_kernelINS_4fmha6kernel28FmhaKernelTmaWarpSpecializedINS1_10collective33FmhaBwdMainloopTmaWarpSpecializedINS_6half_tEfN4cute5tupleIJNS7_1CILi64EEENS9_ILi128EEENS9_ILi256EEEEEENS4_16FusionBwdAdapterINS4_14ResidualFusionEEEJEEENS4_17FmhaBwdEpilogueKVIS6_fNS8_IJSA_SC_SA_EEEEENS2_23TileSchedulerBwdAdapterINS2_23IndividualTileSchedulerEEEJEEEEEvNT_6ParamsE,"a",@progbits
	.sectionflags	@""
	.align	4
.nv.constant0._ZN7cutlass13device_kernelINS_4fmha6kernel28FmhaKernelTmaWarpSpecializedINS1_10collective33FmhaBwdMainloopTmaWarpSpecializedINS_6half_tEfN4cute5tupleIJNS7_1CILi64EEENS9_ILi128EEENS9_ILi256EEEEEENS4_16FusionBwdAdapterINS4_14ResidualFusionEEEJEEENS4_17FmhaBwdEpilogueKVIS6_fNS8_IJSA_SC_SA_EEEEENS2_23TileSchedulerBwdAdapterINS2_23IndividualTileSchedulerEEEJEEEEEvNT_6ParamsE:
	.zero		4352


//--------------------- SYMBOLS --------------------------

	.type		.nv.reservedSmem.offset0,@object
	.size		.nv.reservedSmem.offset0,0x4
	.type		__assertfail,@function
